	.target	sm_90a

	.elftype	@"ET_EXEC"


//--------------------- .note.nv.tkinfo           --------------------------
	.section	.note.nv.tkinfo,"",@"SHT_NOTE"
	.sectionflags	@"SHF_NOTE_NV_TKINFO"
	.tkinfo
        /*0018*/ 	.word	0x00000002
        /*0030*/ 	.string	""
        /*0030*/ 	.string	"ptxas"
        /*0030*/ 	.string	"Cuda compilation tools, release 13.0, V13.0.88"
        /*0030*/ 	.string	"Build cuda_13.0.r13.0/compiler.36424714_0"
        /*0030*/ 	.string	"-arch sm_90a -m 64 "



//--------------------- .note.nv.cuinfo           --------------------------
	.section	.note.nv.cuinfo,"",@"SHT_NOTE"
	.sectionflags	@"SHF_NOTE_NV_CUINFO"
        /*0018*/ 	.short	0x0002
        /*001a*/ 	.short	0x005a
        /*001c*/ 	.short	0x0082
	.zero		2


//--------------------- .nv.info                  --------------------------
	.section	.nv.info,"",@"SHT_CUDA_INFO"
	.align	4


	//----- nvinfo : EIATTR_REGCOUNT
	.align		4
        /*0000*/ 	.byte	0x04, 0x2f
        /*0002*/ 	.short	(.L_15 - .L_14)
	.align		4
.L_14:
        /*0004*/ 	.word	index@(_ZN7cutlass13device_kernelINS_4gemm6kernel13GemmUniversalIN4cute5tupleIJiiiiEEENS1_10collective13CollectiveMmaINS1_34MainloopSm90TmaGmmaWarpSpecializedILi14ENS5_IJNS4_1CILi1EEESB_SB_EEENS1_35KernelTmaWarpSpecializedCooperativeEEENS5_IJNSA_ILi128EEESF_NSA_ILi32EEEEEENS_6half_tENS5_IJSB_llEEESI_SJ_NS4_8TiledMMAINS4_8MMA_AtomIJNS4_4SM904GMMA26MMA_64x128x16_F32F16F16_SSILNSN_5MajorE1ELSP_1ELNSN_7ScaleInE1ELSQ_1EEEEEENS4_6LayoutINS5_IJNSA_ILi2EEESB_SB_EEENS5_IJSB_NSA_ILi0EEESW_EEEEENS5_IJNS4_10UnderscoreESZ_SZ_EEEEENS4_13SM90_TMA_LOADENS4_14ComposedLayoutINS4_7SwizzleILi3ELi4ELi3EEENS4_18smem_ptr_flag_bitsILi16EEENST_INS5_IJNSA_ILi64EEENSA_ILi8EEEEEENS5_IJSB_S18_EEEEEEEvNS4_8identityES12_S1D_vS1E_EENS_8epilogue10collective6detail29Sm90TmaWarpSpecializedAdapterINS1H_15DefaultEpilogueISI_NS5_IJlSB_lEEES1L_NS1G_6thread17LinearCombinationISI_Li1EffLNS1M_9ScaleType4KindE0ELNS_15FloatRoundStyleE2ESI_EENS1_15EpilogueDefaultEEEEEvvEEEEvNT_6ParamsE)
        /*0008*/ 	.word	0x000000a8


	//----- nvinfo : EIATTR_FRAME_SIZE
	.align		4
.L_15:
        /*000c*/ 	.byte	0x04, 0x11
        /*000e*/ 	.short	(.L_17 - .L_16)
	.align		4
.L_16:
        /*0010*/ 	.word	index@(_ZN7cutlass13device_kernelINS_4gemm6kernel13GemmUniversalIN4cute5tupleIJiiiiEEENS1_10collective13CollectiveMmaINS1_34MainloopSm90TmaGmmaWarpSpecializedILi14ENS5_IJNS4_1CILi1EEESB_SB_EEENS1_35KernelTmaWarpSpecializedCooperativeEEENS5_IJNSA_ILi128EEESF_NSA_ILi32EEEEEENS_6half_tENS5_IJSB_llEEESI_SJ_NS4_8TiledMMAINS4_8MMA_AtomIJNS4_4SM904GMMA26MMA_64x128x16_F32F16F16_SSILNSN_5MajorE1ELSP_1ELNSN_7ScaleInE1ELSQ_1EEEEEENS4_6LayoutINS5_IJNSA_ILi2EEESB_SB_EEENS5_IJSB_NSA_ILi0EEESW_EEEEENS5_IJNS4_10UnderscoreESZ_SZ_EEEEENS4_13SM90_TMA_LOADENS4_14ComposedLayoutINS4_7SwizzleILi3ELi4ELi3EEENS4_18smem_ptr_flag_bitsILi16EEENST_INS5_IJNSA_ILi64EEENSA_ILi8EEEEEENS5_IJSB_S18_EEEEEEEvNS4_8identityES12_S1D_vS1E_EENS_8epilogue10collective6detail29Sm90TmaWarpSpecializedAdapterINS1H_15DefaultEpilogueISI_NS5_IJlSB_lEEES1L_NS1G_6thread17LinearCombinationISI_Li1EffLNS1M_9ScaleType4KindE0ELNS_15FloatRoundStyleE2ESI_EENS1_15EpilogueDefaultEEEEEvvEEEEvNT_6ParamsE)
        /*0014*/ 	.word	0x00000000


	//----- nvinfo : EIATTR_MIN_STACK_SIZE
	.align		4
.L_17:
        /*0018*/ 	.byte	0x04, 0x12
        /*001a*/ 	.short	(.L_19 - .L_18)
	.align		4
.L_18:
        /*001c*/ 	.word	index@(_ZN7cutlass13device_kernelINS_4gemm6kernel13GemmUniversalIN4cute5tupleIJiiiiEEENS1_10collective13CollectiveMmaINS1_34MainloopSm90TmaGmmaWarpSpecializedILi14ENS5_IJNS4_1CILi1EEESB_SB_EEENS1_35KernelTmaWarpSpecializedCooperativeEEENS5_IJNSA_ILi128EEESF_NSA_ILi32EEEEEENS_6half_tENS5_IJSB_llEEESI_SJ_NS4_8TiledMMAINS4_8MMA_AtomIJNS4_4SM904GMMA26MMA_64x128x16_F32F16F16_SSILNSN_5MajorE1ELSP_1ELNSN_7ScaleInE1ELSQ_1EEEEEENS4_6LayoutINS5_IJNSA_ILi2EEESB_SB_EEENS5_IJSB_NSA_ILi0EEESW_EEEEENS5_IJNS4_10UnderscoreESZ_SZ_EEEEENS4_13SM90_TMA_LOADENS4_14ComposedLayoutINS4_7SwizzleILi3ELi4ELi3EEENS4_18smem_ptr_flag_bitsILi16EEENST_INS5_IJNSA_ILi64EEENSA_ILi8EEEEEENS5_IJSB_S18_EEEEEEEvNS4_8identityES12_S1D_vS1E_EENS_8epilogue10collective6detail29Sm90TmaWarpSpecializedAdapterINS1H_15DefaultEpilogueISI_NS5_IJlSB_lEEES1L_NS1G_6thread17LinearCombinationISI_Li1EffLNS1M_9ScaleType4KindE0ELNS_15FloatRoundStyleE2ESI_EENS1_15EpilogueDefaultEEEEEvvEEEEvNT_6ParamsE)
        /*0020*/ 	.word	0x00000000
.L_19:


//--------------------- .nv.compat                --------------------------
	.section	.nv.compat,"",@"SHT_CUDA_COMPAT_INFO"
	.align	4
        /*0000*/ 	.byte	0x02, 0x09, 0x01, 0x00, 0x02, 0x02, 0x04, 0x00, 0x02, 0x05, 0x05, 0x00, 0x03, 0x07, 0x01, 0x01
        /*0010*/ 	.byte	0x02, 0x03, 0x01, 0x00, 0x02, 0x06, 0x01, 0x00, 0x04, 0x0b, 0x08, 0x00, 0x00, 0x00, 0x00, 0x00
        /*0020*/ 	.byte	0x00, 0x00, 0x00, 0x00


//--------------------- .nv.info._ZN7cutlass13device_kernelINS_4gemm6kernel13GemmUniversalIN4cute5tupleIJiiiiEEENS1_10collective13CollectiveMmaINS1_34MainloopSm90TmaGmmaWarpSpecializedILi14ENS5_IJNS4_1CILi1EEESB_SB_EEENS1_35KernelTmaWarpSpecializedCooperativeEEENS5_IJNSA_ILi128EEESF_NSA_ILi32EEEEEENS_6half_tENS5_IJSB_llEEESI_SJ_NS4_8TiledMMAINS4_8MMA_AtomIJNS4_4SM904GMMA26MMA_64x128x16_F32F16F16_SSILNSN_5MajorE1ELSP_1ELNSN_7ScaleInE1ELSQ_1EEEEEENS4_6LayoutINS5_IJNSA_ILi2EEESB_SB_EEENS5_IJSB_NSA_ILi0EEESW_EEEEENS5_IJNS4_10UnderscoreESZ_SZ_EEEEENS4_13SM90_TMA_LOADENS4_14ComposedLayoutINS4_7SwizzleILi3ELi4ELi3EEENS4_18smem_ptr_flag_bitsILi16EEENST_INS5_IJNSA_ILi64EEENSA_ILi8EEEEEENS5_IJSB_S18_EEEEEEEvNS4_8identityES12_S1D_vS1E_EENS_8epilogue10collective6detail29Sm90TmaWarpSpecializedAdapterINS1H_15DefaultEpilogueISI_NS5_IJlSB_lEEES1L_NS1G_6thread17LinearCombinationISI_Li1EffLNS1M_9ScaleType4KindE0ELNS_15FloatRoundStyleE2ESI_EENS1_15EpilogueDefaultEEEEEvvEEEEvNT_6ParamsE --------------------------
	.section	.nv.info._ZN7cutlass13device_kernelINS_4gemm6kernel13GemmUniversalIN4cute5tupleIJiiiiEEENS1_10collective13CollectiveMmaINS1_34MainloopSm90TmaGmmaWarpSpecializedILi14ENS5_IJNS4_1CILi1EEESB_SB_EEENS1_35KernelTmaWarpSpecializedCooperativeEEENS5_IJNSA_ILi128EEESF_NSA_ILi32EEEEEENS_6half_tENS5_IJSB_llEEESI_SJ_NS4_8TiledMMAINS4_8MMA_AtomIJNS4_4SM904GMMA26MMA_64x128x16_F32F16F16_SSILNSN_5MajorE1ELSP_1ELNSN_7ScaleInE1ELSQ_1EEEEEENS4_6LayoutINS5_IJNSA_ILi2EEESB_SB_EEENS5_IJSB_NSA_ILi0EEESW_EEEEENS5_IJNS4_10UnderscoreESZ_SZ_EEEEENS4_13SM90_TMA_LOADENS4_14ComposedLayoutINS4_7SwizzleILi3ELi4ELi3EEENS4_18smem_ptr_flag_bitsILi16EEENST_INS5_IJNSA_ILi64EEENSA_ILi8EEEEEENS5_IJSB_S18_EEEEEEEvNS4_8identityES12_S1D_vS1E_EENS_8epilogue10collective6detail29Sm90TmaWarpSpecializedAdapterINS1H_15DefaultEpilogueISI_NS5_IJlSB_lEEES1L_NS1G_6thread17LinearCombinationISI_Li1EffLNS1M_9ScaleType4KindE0ELNS_15FloatRoundStyleE2ESI_EENS1_15EpilogueDefaultEEEEEvvEEEEvNT_6ParamsE,"",@"SHT_CUDA_INFO"
	.sectionflags	@""
	.align	4


	//----- nvinfo : EIATTR_CUDA_API_VERSION
	.align		4
        /*0000*/ 	.byte	0x04, 0x37
        /*0002*/ 	.short	(.L_21 - .L_20)
.L_20:
        /*0004*/ 	.word	0x00000082


	//----- nvinfo : EIATTR_KPARAM_INFO
	.align		4
.L_21:
        /*0008*/ 	.byte	0x04, 0x17
        /*000a*/ 	.short	(.L_23 - .L_22)
.L_22:
        /*000c*/ 	.word	0x00000000
        /*0010*/ 	.short	0x0000
        /*0012*/ 	.short	0x0070
        /*0014*/ 	.byte	0x00, 0xf0, 0x01, 0x10


	//----- nvinfo : EIATTR_SPARSE_MMA_MASK
	.align		4
.L_23:
        /*0018*/ 	.byte	0x03, 0x50
        /*001a*/ 	.short	0x0000


	//----- nvinfo : EIATTR_MAXREG_COUNT
	.align		4
        /*001c*/ 	.byte	0x03, 0x1b
        /*001e*/ 	.short	0x00a8


	//----- nvinfo : EIATTR_NUM_BARRIERS
	.align		4
        /*0020*/ 	.byte	0x02, 0x4c
        /*0022*/ 	.byte	0x01
	.zero		1


	//----- nvinfo : EIATTR_EXTERNS
	.align		4
        /*0024*/ 	.byte	0x04, 0x0f
        /*0026*/ 	.short	(.L_25 - .L_24)


	//   ....[0]....
	.align		4
.L_24:
        /*0028*/ 	.word	index@(__assertfail)


	//----- nvinfo : EIATTR_MERCURY_ISA_VERSION
	.align		4
.L_25:
        /*002c*/ 	.byte	0x03, 0x5f
        /*002e*/ 	.short	0x0101


	//----- nvinfo : EIATTR_INT_WARP_WIDE_INSTR_OFFSETS
	.align		4
        /*0030*/ 	.byte	0x04, 0x31
        /*0032*/ 	.short	(.L_27 - .L_26)


	//   ....[0]....
.L_26:
        /*0034*/ 	.word	0x00000520


	//   ....[1]....
        /*0038*/ 	.word	0x00000550


	//   ....[2]....
        /*003c*/ 	.word	0x00000630


	//----- nvinfo : EIATTR_COOP_GROUP_MASK_REGIDS
	.align		4
.L_27:
        /*0040*/ 	.byte	0x04, 0x29
        /*0042*/ 	.short	(.L_29 - .L_28)


	//   ....[0]....
.L_28:
        /*0044*/ 	.word	0xffffffff


	//   ....[1]....
        /*0048*/ 	.word	0xffffffff


	//   ....[2]....
        /*004c*/ 	.word	0xffffffff


	//   ....[3]....
        /*0050*/ 	.word	0xffffffff


	//   ....[4]....
        /*0054*/ 	.word	0xffffffff


	//----- nvinfo : EIATTR_COOP_GROUP_INSTR_OFFSETS
	.align		4
.L_29:
        /*0058*/ 	.byte	0x04, 0x28
        /*005a*/ 	.short	(.L_31 - .L_30)


	//   ....[0]....
.L_30:
        /*005c*/ 	.word	0x00000060


	//   ....[1]....
        /*0060*/ 	.word	0x00000070


	//   ....[2]....
        /*0064*/ 	.word	0x00000130


	//   ....[3]....
        /*0068*/ 	.word	0x00000430


	//   ....[4]....
        /*006c*/ 	.word	0x000010e0


	//----- nvinfo : EIATTR_REG_RECONFIG
	.align		4
.L_31:
        /*0070*/ 	.byte	0x01, 0x54
	.zero		2


	//----- nvinfo : EIATTR_SYSCALL_OFFSETS
	.align		4
        /*0074*/ 	.byte	0x04, 0x46
        /*0076*/ 	.short	(.L_33 - .L_32)


	//   ....[0]....
.L_32:
        /*0078*/ 	.word	0x000012a0


	//----- nvinfo : EIATTR_MBARRIER_INSTR_OFFSETS
	.align		4
.L_33:
        /*007c*/ 	.byte	0x04, 0x39
        /*007e*/ 	.short	(.L_35 - .L_34)


	//   ....[0]....
.L_34:
        /*0080*/ 	.word	0x00000250
        /*0084*/ 	.word	0x000000ff
        /*0088*/ 	.word	0x00000000
        /*008c*/ 	.short	0x0100
        /*008e*/ 	.byte	0x08
	.zero		1


	//   ....[1]....
        /*0090*/ 	.word	0x00000260
        /*0094*/ 	.word	0x000000ff
        /*0098*/ 	.word	0x00000070
        /*009c*/ 	.short	0x0100
        /*009e*/ 	.byte	0x08
	.zero		1


	//   ....[2]....
        /*00a0*/ 	.word	0x00000270
        /*00a4*/ 	.word	0x000000ff
        /*00a8*/ 	.word	0x00000008
        /*00ac*/ 	.short	0x0100
        /*00ae*/ 	.byte	0x08
	.zero		1


	//   ....[3]....
        /*00b0*/ 	.word	0x00000280
        /*00b4*/ 	.word	0x000000ff
        /*00b8*/ 	.word	0x00000078
        /*00bc*/ 	.short	0x0100
        /*00be*/ 	.byte	0x08
	.zero		1


	//   ....[4]....
        /*00c0*/ 	.word	0x00000290
        /*00c4*/ 	.word	0x000000ff
        /*00c8*/ 	.word	0x00000010
        /*00cc*/ 	.short	0x0100
        /*00ce*/ 	.byte	0x08
	.zero		1


	//   ....[5]....
        /*00d0*/ 	.word	0x000002a0
        /*00d4*/ 	.word	0x000000ff
        /*00d8*/ 	.word	0x00000080
        /*00dc*/ 	.short	0x0100
        /*00de*/ 	.byte	0x08
	.zero		1


	//   ....[6]....
        /*00e0*/ 	.word	0x000002b0
        /*00e4*/ 	.word	0x000000ff
        /*00e8*/ 	.word	0x00000018
        /*00ec*/ 	.short	0x0100
        /*00ee*/ 	.byte	0x08
	.zero		1


	//   ....[7]....
        /*00f0*/ 	.word	0x000002c0
        /*00f4*/ 	.word	0x000000ff
        /*00f8*/ 	.word	0x00000088
        /*00fc*/ 	.short	0x0100
        /*00fe*/ 	.byte	0x08
	.zero		1


	//   ....[8]....
        /*0100*/ 	.word	0x000002d0
        /*0104*/ 	.word	0x000000ff
        /*0108*/ 	.word	0x00000020
        /*010c*/ 	.short	0x0100
        /*010e*/ 	.byte	0x08
	.zero		1


	//   ....[9]....
        /*0110*/ 	.word	0x000002e0
        /*0114*/ 	.word	0x000000ff
        /*0118*/ 	.word	0x00000090
        /*011c*/ 	.short	0x0100
        /*011e*/ 	.byte	0x08
	.zero		1


	//   ....[10]....
        /*0120*/ 	.word	0x000002f0
        /*0124*/ 	.word	0x000000ff
        /*0128*/ 	.word	0x00000028
        /*012c*/ 	.short	0x0100
        /*012e*/ 	.byte	0x08
	.zero		1


	//   ....[11]....
        /*0130*/ 	.word	0x00000300
        /*0134*/ 	.word	0x000000ff
        /*0138*/ 	.word	0x00000098
        /*013c*/ 	.short	0x0100
        /*013e*/ 	.byte	0x08
	.zero		1


	//   ....[12]....
        /*0140*/ 	.word	0x00000310
        /*0144*/ 	.word	0x000000ff
        /*0148*/ 	.word	0x00000030
        /*014c*/ 	.short	0x0100
        /*014e*/ 	.byte	0x08
	.zero		1


	//   ....[13]....
        /*0150*/ 	.word	0x00000320
        /*0154*/ 	.word	0x000000ff
        /*0158*/ 	.word	0x000000a0
        /*015c*/ 	.short	0x0100
        /*015e*/ 	.byte	0x08
	.zero		1


	//   ....[14]....
        /*0160*/ 	.word	0x00000330
        /*0164*/ 	.word	0x000000ff
        /*0168*/ 	.word	0x00000038
        /*016c*/ 	.short	0x0100
        /*016e*/ 	.byte	0x08
	.zero		1


	//   ....[15]....
        /*0170*/ 	.word	0x00000340
        /*0174*/ 	.word	0x000000ff
        /*0178*/ 	.word	0x000000a8
        /*017c*/ 	.short	0x0100
        /*017e*/ 	.byte	0x08
	.zero		1


	//   ....[16]....
        /*0180*/ 	.word	0x00000350
        /*0184*/ 	.word	0x000000ff
        /*0188*/ 	.word	0x00000040
        /*018c*/ 	.short	0x0100
        /*018e*/ 	.byte	0x08
	.zero		1


	//   ....[17]....
        /*0190*/ 	.word	0x00000360
        /*0194*/ 	.word	0x000000ff
        /*0198*/ 	.word	0x000000b0
        /*019c*/ 	.short	0x0100
        /*019e*/ 	.byte	0x08
	.zero		1


	//   ....[18]....
        /*01a0*/ 	.word	0x00000370
        /*01a4*/ 	.word	0x000000ff
        /*01a8*/ 	.word	0x00000048
        /*01ac*/ 	.short	0x0100
        /*01ae*/ 	.byte	0x08
	.zero		1


	//   ....[19]....
        /*01b0*/ 	.word	0x00000380
        /*01b4*/ 	.word	0x000000ff
        /*01b8*/ 	.word	0x000000b8
        /*01bc*/ 	.short	0x0100
        /*01be*/ 	.byte	0x08
	.zero		1


	//   ....[20]....
        /*01c0*/ 	.word	0x00000390
        /*01c4*/ 	.word	0x000000ff
        /*01c8*/ 	.word	0x00000050
        /*01cc*/ 	.short	0x0100
        /*01ce*/ 	.byte	0x08
	.zero		1


	//   ....[21]....
        /*01d0*/ 	.word	0x000003a0
        /*01d4*/ 	.word	0x000000ff
        /*01d8*/ 	.word	0x000000c0
        /*01dc*/ 	.short	0x0100
        /*01de*/ 	.byte	0x08
	.zero		1


	//   ....[22]....
        /*01e0*/ 	.word	0x000003b0
        /*01e4*/ 	.word	0x000000ff
        /*01e8*/ 	.word	0x00000058
        /*01ec*/ 	.short	0x0100
        /*01ee*/ 	.byte	0x08
	.zero		1


	//   ....[23]....
        /*01f0*/ 	.word	0x000003c0
        /*01f4*/ 	.word	0x000000ff
        /*01f8*/ 	.word	0x000000c8
        /*01fc*/ 	.short	0x0100
        /*01fe*/ 	.byte	0x08
	.zero		1


	//   ....[24]....
        /*0200*/ 	.word	0x000003d0
        /*0204*/ 	.word	0x000000ff
        /*0208*/ 	.word	0x00000060
        /*020c*/ 	.short	0x0100
        /*020e*/ 	.byte	0x08
	.zero		1


	//   ....[25]....
        /*0210*/ 	.word	0x000003e0
        /*0214*/ 	.word	0x000000ff
        /*0218*/ 	.word	0x000000d0
        /*021c*/ 	.short	0x0100
        /*021e*/ 	.byte	0x08
	.zero		1


	//   ....[26]....
        /*0220*/ 	.word	0x000003f0
        /*0224*/ 	.word	0x000000ff
        /*0228*/ 	.word	0x00000068
        /*022c*/ 	.short	0x0100
        /*022e*/ 	.byte	0x08
	.zero		1


	//   ....[27]....
        /*0230*/ 	.word	0x00000400
        /*0234*/ 	.word	0x000000ff
        /*0238*/ 	.word	0x000000d8
        /*023c*/ 	.short	0x0100
        /*023e*/ 	.byte	0x08
	.zero		1


	//   ....[28]....
        /*0240*/ 	.word	0x000006a0
        /*0244*/ 	.word	0x000000ff
        /*0248*/ 	.word	0x000000f0
        /*024c*/ 	.short	0x0100
        /*024e*/ 	.byte	0x06
	.zero		1


	//   ....[29]....
        /*0250*/ 	.word	0x00000700
        /*0254*/ 	.word	0x000000ff
        /*0258*/ 	.word	0x000000f8
        /*025c*/ 	.short	0x0100
        /*025e*/ 	.byte	0x06
	.zero		1


	//   ....[30]....
        /*0260*/ 	.word	0x00001320
        /*0264*/ 	.word	0x00000003
        /*0268*/ 	.word	0x00000000
        /*026c*/ 	.short	0x010a
        /*026e*/ 	.byte	0x3f
	.zero		1


	//   ....[31]....
        /*0270*/ 	.word	0x00001360
        /*0274*/ 	.word	0x00000003
        /*0278*/ 	.word	0x00000000
        /*027c*/ 	.short	0x010a
        /*027e*/ 	.byte	0x3f
	.zero		1


	//   ....[32]....
        /*0280*/ 	.word	0x000015f0
        /*0284*/ 	.word	0x000000ff
        /*0288*/ 	.word	0x00000000
        /*028c*/ 	.short	0x010a
        /*028e*/ 	.byte	0x04
	.zero		1


	//   ....[33]....
        /*0290*/ 	.word	0x00001630
        /*0294*/ 	.word	0x000000ff
        /*0298*/ 	.word	0x00000000
        /*029c*/ 	.short	0x010a
        /*029e*/ 	.byte	0x04
	.zero		1


	//   ....[34]....
        /*02a0*/ 	.word	0x00001790
        /*02a4*/ 	.word	0x000000ff
        /*02a8*/ 	.word	0x00000000
        /*02ac*/ 	.short	0x0101
        /*02ae*/ 	.byte	0x04
	.zero		1


	//   ....[35]....
        /*02b0*/ 	.word	0x000019a0
        /*02b4*/ 	.word	0x000000ff
        /*02b8*/ 	.word	0x00000000
        /*02bc*/ 	.short	0x0101
        /*02be*/ 	.byte	0x06
	.zero		1


	//   ....[36]....
        /*02c0*/ 	.word	0x00006d70
        /*02c4*/ 	.word	0x0000000e
        /*02c8*/ 	.word	0x00000070
        /*02cc*/ 	.short	0x010a
        /*02ce*/ 	.byte	0x3f
	.zero		1


	//   ....[37]....
        /*02d0*/ 	.word	0x00007170
        /*02d4*/ 	.word	0x00000006
        /*02d8*/ 	.word	0x000000f8
        /*02dc*/ 	.short	0x0101
        /*02de*/ 	.byte	0x3f
	.zero		1


	//   ....[38]....
        /*02e0*/ 	.word	0x000078a0
        /*02e4*/ 	.word	0x00000007
        /*02e8*/ 	.word	0x00000000
        /*02ec*/ 	.short	0x010a
        /*02ee*/ 	.byte	0x3f
	.zero		1


	//   ....[39]....
        /*02f0*/ 	.word	0x00007920
        /*02f4*/ 	.word	0x00000009
        /*02f8*/ 	.word	0x00000000
        /*02fc*/ 	.short	0x010a
        /*02fe*/ 	.byte	0x3f
	.zero		1


	//   ....[40]....
        /*0300*/ 	.word	0x000079b0
        /*0304*/ 	.word	0x00000006
        /*0308*/ 	.word	0x00000000
        /*030c*/ 	.short	0x010a
        /*030e*/ 	.byte	0x3f
	.zero		1


	//   ....[41]....
        /*0310*/ 	.word	0x00007a40
        /*0314*/ 	.word	0x00000009
        /*0318*/ 	.word	0x00000000
        /*031c*/ 	.short	0x010a
        /*031e*/ 	.byte	0x3f
	.zero		1


	//   ....[42]....
        /*0320*/ 	.word	0x00007ad0
        /*0324*/ 	.word	0x00000006
        /*0328*/ 	.word	0x00000000
        /*032c*/ 	.short	0x010a
        /*032e*/ 	.byte	0x3f
	.zero		1


	//   ....[43]....
        /*0330*/ 	.word	0x00007b60
        /*0334*/ 	.word	0x00000009
        /*0338*/ 	.word	0x00000000
        /*033c*/ 	.short	0x010a
        /*033e*/ 	.byte	0x3f
	.zero		1


	//   ....[44]....
        /*0340*/ 	.word	0x00007bf0
        /*0344*/ 	.word	0x00000006
        /*0348*/ 	.word	0x00000000
        /*034c*/ 	.short	0x010a
        /*034e*/ 	.byte	0x3f
	.zero		1


	//   ....[45]....
        /*0350*/ 	.word	0x00007c80
        /*0354*/ 	.word	0x00000009
        /*0358*/ 	.word	0x00000000
        /*035c*/ 	.short	0x010a
        /*035e*/ 	.byte	0x3f
	.zero		1


	//   ....[46]....
        /*0360*/ 	.word	0x00007d10
        /*0364*/ 	.word	0x00000006
        /*0368*/ 	.word	0x00000000
        /*036c*/ 	.short	0x010a
        /*036e*/ 	.byte	0x3f
	.zero		1


	//   ....[47]....
        /*0370*/ 	.word	0x00007da0
        /*0374*/ 	.word	0x00000009
        /*0378*/ 	.word	0x00000000
        /*037c*/ 	.short	0x010a
        /*037e*/ 	.byte	0x3f
	.zero		1


	//   ....[48]....
        /*0380*/ 	.word	0x00007e30
        /*0384*/ 	.word	0x00000006
        /*0388*/ 	.word	0x00000000
        /*038c*/ 	.short	0x010a
        /*038e*/ 	.byte	0x3f
	.zero		1


	//   ....[49]....
        /*0390*/ 	.word	0x00007ec0
        /*0394*/ 	.word	0x00000009
        /*0398*/ 	.word	0x00000000
        /*039c*/ 	.short	0x010a
        /*039e*/ 	.byte	0x3f
	.zero		1


	//   ....[50]....
        /*03a0*/ 	.word	0x00007f50
        /*03a4*/ 	.word	0x00000006
        /*03a8*/ 	.word	0x00000000
        /*03ac*/ 	.short	0x010a
        /*03ae*/ 	.byte	0x3f
	.zero		1


	//   ....[51]....
        /*03b0*/ 	.word	0x00007fe0
        /*03b4*/ 	.word	0x00000003
        /*03b8*/ 	.word	0x00000000
        /*03bc*/ 	.short	0x010a
        /*03be*/ 	.byte	0x3f
	.zero		1


	//   ....[52]....
        /*03c0*/ 	.word	0x00008040
        /*03c4*/ 	.word	0x00000003
        /*03c8*/ 	.word	0x00000000
        /*03cc*/ 	.short	0x010a
        /*03ce*/ 	.byte	0x3f
	.zero		1


	//   ....[53]....
        /*03d0*/ 	.word	0x000080a0
        /*03d4*/ 	.word	0x00000004
        /*03d8*/ 	.word	0x00000000
        /*03dc*/ 	.short	0x010a
        /*03de*/ 	.byte	0x3f
	.zero		1


	//   ....[54]....
        /*03e0*/ 	.word	0x00008170
        /*03e4*/ 	.word	0x0000000e
        /*03e8*/ 	.word	0x00000070
        /*03ec*/ 	.short	0x010a
        /*03ee*/ 	.byte	0x3f
	.zero		1


	//   ....[55]....
        /*03f0*/ 	.word	0x00008240
        /*03f4*/ 	.word	0x00000007
        /*03f8*/ 	.word	0x00000000
        /*03fc*/ 	.short	0x010a
        /*03fe*/ 	.byte	0x3f
	.zero		1


	//   ....[56]....
        /*0400*/ 	.word	0x00008290
        /*0404*/ 	.word	0x00000009
        /*0408*/ 	.word	0x00000000
        /*040c*/ 	.short	0x010a
        /*040e*/ 	.byte	0x3f
	.zero		1


	//   ....[57]....
        /*0410*/ 	.word	0x000082e0
        /*0414*/ 	.word	0x00000006
        /*0418*/ 	.word	0x00000000
        /*041c*/ 	.short	0x010a
        /*041e*/ 	.byte	0x3f
	.zero		1


	//   ....[58]....
        /*0420*/ 	.word	0x00008330
        /*0424*/ 	.word	0x00000009
        /*0428*/ 	.word	0x00000000
        /*042c*/ 	.short	0x010a
        /*042e*/ 	.byte	0x3f
	.zero		1


	//   ....[59]....
        /*0430*/ 	.word	0x00008380
        /*0434*/ 	.word	0x00000006
        /*0438*/ 	.word	0x00000000
        /*043c*/ 	.short	0x010a
        /*043e*/ 	.byte	0x3f
	.zero		1


	//   ....[60]....
        /*0440*/ 	.word	0x000083d0
        /*0444*/ 	.word	0x00000009
        /*0448*/ 	.word	0x00000000
        /*044c*/ 	.short	0x010a
        /*044e*/ 	.byte	0x3f
	.zero		1


	//   ....[61]....
        /*0450*/ 	.word	0x00008420
        /*0454*/ 	.word	0x00000006
        /*0458*/ 	.word	0x00000000
        /*045c*/ 	.short	0x010a
        /*045e*/ 	.byte	0x3f
	.zero		1


	//   ....[62]....
        /*0460*/ 	.word	0x00008470
        /*0464*/ 	.word	0x00000009
        /*0468*/ 	.word	0x00000000
        /*046c*/ 	.short	0x010a
        /*046e*/ 	.byte	0x3f
	.zero		1


	//   ....[63]....
        /*0470*/ 	.word	0x000084c0
        /*0474*/ 	.word	0x00000006
        /*0478*/ 	.word	0x00000000
        /*047c*/ 	.short	0x010a
        /*047e*/ 	.byte	0x3f
	.zero		1


	//   ....[64]....
        /*0480*/ 	.word	0x00008510
        /*0484*/ 	.word	0x00000009
        /*0488*/ 	.word	0x00000000
        /*048c*/ 	.short	0x010a
        /*048e*/ 	.byte	0x3f
	.zero		1


	//   ....[65]....
        /*0490*/ 	.word	0x00008560
        /*0494*/ 	.word	0x00000006
        /*0498*/ 	.word	0x00000000
        /*049c*/ 	.short	0x010a
        /*049e*/ 	.byte	0x3f
	.zero		1


	//   ....[66]....
        /*04a0*/ 	.word	0x000085b0
        /*04a4*/ 	.word	0x00000009
        /*04a8*/ 	.word	0x00000000
        /*04ac*/ 	.short	0x010a
        /*04ae*/ 	.byte	0x3f
	.zero		1


	//   ....[67]....
        /*04b0*/ 	.word	0x00008600
        /*04b4*/ 	.word	0x00000006
        /*04b8*/ 	.word	0x00000000
        /*04bc*/ 	.short	0x010a
        /*04be*/ 	.byte	0x3f
	.zero		1


	//----- nvinfo : EIATTR_NUM_MBARRIERS
	.align		4
.L_35:
        /*04c0*/ 	.byte	0x03, 0x38
        /*04c2*/ 	.short	0x001e


	//----- nvinfo : EIATTR_EXIT_INSTR_OFFSETS
	.align		4
        /*04c4*/ 	.byte	0x04, 0x1c
        /*04c6*/ 	.short	(.L_37 - .L_36)


	//   ....[0]....
.L_36:
        /*04c8*/ 	.word	0x00000750


	//   ....[1]....
        /*04cc*/ 	.word	0x00001010


	//   ....[2]....
        /*04d0*/ 	.word	0x000063b0


	//   ....[3]....
        /*04d4*/ 	.word	0x000069e0


	//   ....[4]....
        /*04d8*/ 	.word	0x00008030


	//----- nvinfo : EIATTR_MAX_THREADS
	.align		4
.L_37:
        /*04dc*/ 	.byte	0x04, 0x05
        /*04de*/ 	.short	(.L_39 - .L_38)
.L_38:
        /*04e0*/ 	.word	0x00000180
        /*04e4*/ 	.word	0x00000001
        /*04e8*/ 	.word	0x00000001


	//----- nvinfo : EIATTR_CRS_STACK_SIZE
	.align		4
.L_39:
        /*04ec*/ 	.byte	0x04, 0x1e
        /*04ee*/ 	.short	(.L_41 - .L_40)
.L_40:
        /*04f0*/ 	.word	0x00000000


	//----- nvinfo : EIATTR_CBANK_PARAM_SIZE
	.align		4
.L_41:
        /*04f4*/ 	.byte	0x03, 0x19
        /*04f6*/ 	.short	0x0470


	//----- nvinfo : EIATTR_PARAM_CBANK
	.align		4
        /*04f8*/ 	.byte	0x04, 0x0a
        /*04fa*/ 	.short	(.L_43 - .L_42)
	.align		4
.L_42:
        /*04fc*/ 	.word	index@(.nv.constant0._ZN7cutlass13device_kernelINS_4gemm6kernel13GemmUniversalIN4cute5tupleIJiiiiEEENS1_10collective13CollectiveMmaINS1_34MainloopSm90TmaGmmaWarpSpecializedILi14ENS5_IJNS4_1CILi1EEESB_SB_EEENS1_35KernelTmaWarpSpecializedCooperativeEEENS5_IJNSA_ILi128EEESF_NSA_ILi32EEEEEENS_6half_tENS5_IJSB_llEEESI_SJ_NS4_8TiledMMAINS4_8MMA_AtomIJNS4_4SM904GMMA26MMA_64x128x16_F32F16F16_SSILNSN_5MajorE1ELSP_1ELNSN_7ScaleInE1ELSQ_1EEEEEENS4_6LayoutINS5_IJNSA_ILi2EEESB_SB_EEENS5_IJSB_NSA_ILi0EEESW_EEEEENS5_IJNS4_10UnderscoreESZ_SZ_EEEEENS4_13SM90_TMA_LOADENS4_14ComposedLayoutINS4_7SwizzleILi3ELi4ELi3EEENS4_18smem_ptr_flag_bitsILi16EEENST_INS5_IJNSA_ILi64EEENSA_ILi8EEEEEENS5_IJSB_S18_EEEEEEEvNS4_8identityES12_S1D_vS1E_EENS_8epilogue10collective6detail29Sm90TmaWarpSpecializedAdapterINS1H_15DefaultEpilogueISI_NS5_IJlSB_lEEES1L_NS1G_6thread17LinearCombinationISI_Li1EffLNS1M_9ScaleType4KindE0ELNS_15FloatRoundStyleE2ESI_EENS1_15EpilogueDefaultEEEEEvvEEEEvNT_6ParamsE)
        /*0500*/ 	.short	0x0210
        /*0502*/ 	.short	0x0470


	//----- nvinfo : EIATTR_SW_WAR
	.align		4
.L_43:
        /*0504*/ 	.byte	0x04, 0x36
        /*0506*/ 	.short	(.L_45 - .L_44)
.L_44:
        /*0508*/ 	.word	0x00000008
.L_45:


//--------------------- .nv.callgraph             --------------------------
	.section	.nv.callgraph,"",@"SHT_CUDA_CALLGRAPH"
	.align	4
	.sectionentsize	8
	.align		4
        /*0000*/ 	.word	0x00000000
	.align		4
        /*0004*/ 	.word	0xffffffff
	.align		4
        /*0008*/ 	.word	index@(_ZN7cutlass13device_kernelINS_4gemm6kernel13GemmUniversalIN4cute5tupleIJiiiiEEENS1_10collective13CollectiveMmaINS1_34MainloopSm90TmaGmmaWarpSpecializedILi14ENS5_IJNS4_1CILi1EEESB_SB_EEENS1_35KernelTmaWarpSpecializedCooperativeEEENS5_IJNSA_ILi128EEESF_NSA_ILi32EEEEEENS_6half_tENS5_IJSB_llEEESI_SJ_NS4_8TiledMMAINS4_8MMA_AtomIJNS4_4SM904GMMA26MMA_64x128x16_F32F16F16_SSILNSN_5MajorE1ELSP_1ELNSN_7ScaleInE1ELSQ_1EEEEEENS4_6LayoutINS5_IJNSA_ILi2EEESB_SB_EEENS5_IJSB_NSA_ILi0EEESW_EEEEENS5_IJNS4_10UnderscoreESZ_SZ_EEEEENS4_13SM90_TMA_LOADENS4_14ComposedLayoutINS4_7SwizzleILi3ELi4ELi3EEENS4_18smem_ptr_flag_bitsILi16EEENST_INS5_IJNSA_ILi64EEENSA_ILi8EEEEEENS5_IJSB_S18_EEEEEEEvNS4_8identityES12_S1D_vS1E_EENS_8epilogue10collective6detail29Sm90TmaWarpSpecializedAdapterINS1H_15DefaultEpilogueISI_NS5_IJlSB_lEEES1L_NS1G_6thread17LinearCombinationISI_Li1EffLNS1M_9ScaleType4KindE0ELNS_15FloatRoundStyleE2ESI_EENS1_15EpilogueDefaultEEEEEvvEEEEvNT_6ParamsE)
	.align		4
        /*000c*/ 	.word	index@(__assertfail)
	.align		4
        /*0010*/ 	.word	0x00000000
	.align		4
        /*0014*/ 	.word	0xfffffffe
	.align		4
        /*0018*/ 	.word	0x00000000
	.align		4
        /*001c*/ 	.word	0xfffffffd
	.align		4
        /*0020*/ 	.word	0x00000000
	.align		4
        /*0024*/ 	.word	0xfffffffc


//--------------------- .nv.constant4             --------------------------
	.section	.nv.constant4,"a",@progbits
	.align	8
	.align		8
.nv.constant4:
        /*0000*/ 	.dword	__assertfail
	.align		8
        /*0008*/ 	.dword	__unnamed_1
	.align		8
        /*0010*/ 	.dword	_ZN39_INTERNAL_c608ee87_4_k_cu_eab5ecb5_29424cuda3std3__45__cpo5beginE
	.align		8
        /*0018*/ 	.dword	_ZN39_INTERNAL_c608ee87_4_k_cu_eab5ecb5_29424cuda3std3__45__cpo3endE
	.align		8
        /*0020*/ 	.dword	_ZN39_INTERNAL_c608ee87_4_k_cu_eab5ecb5_29424cuda3std3__45__cpo6cbeginE
	.align		8
        /*0028*/ 	.dword	_ZN39_INTERNAL_c608ee87_4_k_cu_eab5ecb5_29424cuda3std3__45__cpo4cendE
	.align		8
        /*0030*/ 	.dword	_ZN39_INTERNAL_c608ee87_4_k_cu_eab5ecb5_29424cuda3std3__441_GLOBAL__N__c608ee87_4_k_cu_eab5ecb5_29426ignoreE
	.align		8
        /*0038*/ 	.dword	_ZN39_INTERNAL_c608ee87_4_k_cu_eab5ecb5_29424cuda3std3__419piecewise_constructE
	.align		8
        /*0040*/ 	.dword	_ZN39_INTERNAL_c608ee87_4_k_cu_eab5ecb5_29424cuda3std3__48in_placeE
	.align		8
        /*0048*/ 	.dword	_ZN39_INTERNAL_c608ee87_4_k_cu_eab5ecb5_29424cuda3std6ranges3__45__cpo4swapE
	.align		8
        /*0050*/ 	.dword	_ZN39_INTERNAL_c608ee87_4_k_cu_eab5ecb5_29424cuda3std6ranges3__45__cpo9iter_moveE
	.align		8
        /*0058*/ 	.dword	_ZN39_INTERNAL_c608ee87_4_k_cu_eab5ecb5_29424cute7productE
	.align		8
        /*0060*/ 	.dword	_ZN39_INTERNAL_c608ee87_4_k_cu_eab5ecb5_29424cute1_E
	.align		8
        /*0068*/ 	.dword	$str$22
	.align		8
        /*0070*/ 	.dword	$str$23


//--------------------- .text._ZN7cutlass13device_kernelINS_4gemm6kernel13GemmUniversalIN4cute5tupleIJiiiiEEENS1_10collective13CollectiveMmaINS1_34MainloopSm90TmaGmmaWarpSpecializedILi14ENS5_IJNS4_1CILi1EEESB_SB_EEENS1_35KernelTmaWarpSpecializedCooperativeEEENS5_IJNSA_ILi128EEESF_NSA_ILi32EEEEEENS_6half_tENS5_IJSB_llEEESI_SJ_NS4_8TiledMMAINS4_8MMA_AtomIJNS4_4SM904GMMA26MMA_64x128x16_F32F16F16_SSILNSN_5MajorE1ELSP_1ELNSN_7ScaleInE1ELSQ_1EEEEEENS4_6LayoutINS5_IJNSA_ILi2EEESB_SB_EEENS5_IJSB_NSA_ILi0EEESW_EEEEENS5_IJNS4_10UnderscoreESZ_SZ_EEEEENS4_13SM90_TMA_LOADENS4_14ComposedLayoutINS4_7SwizzleILi3ELi4ELi3EEENS4_18smem_ptr_flag_bitsILi16EEENST_INS5_IJNSA_ILi64EEENSA_ILi8EEEEEENS5_IJSB_S18_EEEEEEEvNS4_8identityES12_S1D_vS1E_EENS_8epilogue10collective6detail29Sm90TmaWarpSpecializedAdapterINS1H_15DefaultEpilogueISI_NS5_IJlSB_lEEES1L_NS1G_6thread17LinearCombinationISI_Li1EffLNS1M_9ScaleType4KindE0ELNS_15FloatRoundStyleE2ESI_EENS1_15EpilogueDefaultEEEEEvvEEEEvNT_6ParamsE --------------------------
	.section	.text._ZN7cutlass13device_kernelINS_4gemm6kernel13GemmUniversalIN4cute5tupleIJiiiiEEENS1_10collective13CollectiveMmaINS1_34MainloopSm90TmaGmmaWarpSpecializedILi14ENS5_IJNS4_1CILi1EEESB_SB_EEENS1_35KernelTmaWarpSpecializedCooperativeEEENS5_IJNSA_ILi128EEESF_NSA_ILi32EEEEEENS_6half_tENS5_IJSB_llEEESI_SJ_NS4_8TiledMMAINS4_8MMA_AtomIJNS4_4SM904GMMA26MMA_64x128x16_F32F16F16_SSILNSN_5MajorE1ELSP_1ELNSN_7ScaleInE1ELSQ_1EEEEEENS4_6LayoutINS5_IJNSA_ILi2EEESB_SB_EEENS5_IJSB_NSA_ILi0EEESW_EEEEENS5_IJNS4_10UnderscoreESZ_SZ_EEEEENS4_13SM90_TMA_LOADENS4_14ComposedLayoutINS4_7SwizzleILi3ELi4ELi3EEENS4_18smem_ptr_flag_bitsILi16EEENST_INS5_IJNSA_ILi64EEENSA_ILi8EEEEEENS5_IJSB_S18_EEEEEEEvNS4_8identityES12_S1D_vS1E_EENS_8epilogue10collective6detail29Sm90TmaWarpSpecializedAdapterINS1H_15DefaultEpilogueISI_NS5_IJlSB_lEEES1L_NS1G_6thread17LinearCombinationISI_Li1EffLNS1M_9ScaleType4KindE0ELNS_15FloatRoundStyleE2ESI_EENS1_15EpilogueDefaultEEEEEvvEEEEvNT_6ParamsE,"ax",@progbits
	.align	128
.text._ZN7cutlass13device_kernelINS_4gemm6kernel13GemmUniversalIN4cute5tupleIJiiiiEEENS1_10collective13CollectiveMmaINS1_34MainloopSm90TmaGmmaWarpSpecializedILi14ENS5_IJNS4_1CILi1EEESB_SB_EEENS1_35KernelTmaWarpSpecializedCooperativeEEENS5_IJNSA_ILi128EEESF_NSA_ILi32EEEEEENS_6half_tENS5_IJSB_llEEESI_SJ_NS4_8TiledMMAINS4_8MMA_AtomIJNS4_4SM904GMMA26MMA_64x128x16_F32F16F16_SSILNSN_5MajorE1ELSP_1ELNSN_7ScaleInE1ELSQ_1EEEEEENS4_6LayoutINS5_IJNSA_ILi2EEESB_SB_EEENS5_IJSB_NSA_ILi0EEESW_EEEEENS5_IJNS4_10UnderscoreESZ_SZ_EEEEENS4_13SM90_TMA_LOADENS4_14ComposedLayoutINS4_7SwizzleILi3ELi4ELi3EEENS4_18smem_ptr_flag_bitsILi16EEENST_INS5_IJNSA_ILi64EEENSA_ILi8EEEEEENS5_IJSB_S18_EEEEEEEvNS4_8identityES12_S1D_vS1E_EENS_8epilogue10collective6detail29Sm90TmaWarpSpecializedAdapterINS1H_15DefaultEpilogueISI_NS5_IJlSB_lEEES1L_NS1G_6thread17LinearCombinationISI_Li1EffLNS1M_9ScaleType4KindE0ELNS_15FloatRoundStyleE2ESI_EENS1_15EpilogueDefaultEEEEEvvEEEEvNT_6ParamsE:
        .type           _ZN7cutlass13device_kernelINS_4gemm6kernel13GemmUniversalIN4cute5tupleIJiiiiEEENS1_10collective13CollectiveMmaINS1_34MainloopSm90TmaGmmaWarpSpecializedILi14ENS5_IJNS4_1CILi1EEESB_SB_EEENS1_35KernelTmaWarpSpecializedCooperativeEEENS5_IJNSA_ILi128EEESF_NSA_ILi32EEEEEENS_6half_tENS5_IJSB_llEEESI_SJ_NS4_8TiledMMAINS4_8MMA_AtomIJNS4_4SM904GMMA26MMA_64x128x16_F32F16F16_SSILNSN_5MajorE1ELSP_1ELNSN_7ScaleInE1ELSQ_1EEEEEENS4_6LayoutINS5_IJNSA_ILi2EEESB_SB_EEENS5_IJSB_NSA_ILi0EEESW_EEEEENS5_IJNS4_10UnderscoreESZ_SZ_EEEEENS4_13SM90_TMA_LOADENS4_14ComposedLayoutINS4_7SwizzleILi3ELi4ELi3EEENS4_18smem_ptr_flag_bitsILi16EEENST_INS5_IJNSA_ILi64EEENSA_ILi8EEEEEENS5_IJSB_S18_EEEEEEEvNS4_8identityES12_S1D_vS1E_EENS_8epilogue10collective6detail29Sm90TmaWarpSpecializedAdapterINS1H_15DefaultEpilogueISI_NS5_IJlSB_lEEES1L_NS1G_6thread17LinearCombinationISI_Li1EffLNS1M_9ScaleType4KindE0ELNS_15FloatRoundStyleE2ESI_EENS1_15EpilogueDefaultEEEEEvvEEEEvNT_6ParamsE,@function
        .size           _ZN7cutlass13device_kernelINS_4gemm6kernel13GemmUniversalIN4cute5tupleIJiiiiEEENS1_10collective13CollectiveMmaINS1_34MainloopSm90TmaGmmaWarpSpecializedILi14ENS5_IJNS4_1CILi1EEESB_SB_EEENS1_35KernelTmaWarpSpecializedCooperativeEEENS5_IJNSA_ILi128EEESF_NSA_ILi32EEEEEENS_6half_tENS5_IJSB_llEEESI_SJ_NS4_8TiledMMAINS4_8MMA_AtomIJNS4_4SM904GMMA26MMA_64x128x16_F32F16F16_SSILNSN_5MajorE1ELSP_1ELNSN_7ScaleInE1ELSQ_1EEEEEENS4_6LayoutINS5_IJNSA_ILi2EEESB_SB_EEENS5_IJSB_NSA_ILi0EEESW_EEEEENS5_IJNS4_10UnderscoreESZ_SZ_EEEEENS4_13SM90_TMA_LOADENS4_14ComposedLayoutINS4_7SwizzleILi3ELi4ELi3EEENS4_18smem_ptr_flag_bitsILi16EEENST_INS5_IJNSA_ILi64EEENSA_ILi8EEEEEENS5_IJSB_S18_EEEEEEEvNS4_8identityES12_S1D_vS1E_EENS_8epilogue10collective6detail29Sm90TmaWarpSpecializedAdapterINS1H_15DefaultEpilogueISI_NS5_IJlSB_lEEES1L_NS1G_6thread17LinearCombinationISI_Li1EffLNS1M_9ScaleType4KindE0ELNS_15FloatRoundStyleE2ESI_EENS1_15EpilogueDefaultEEEEEvvEEEEvNT_6ParamsE,(.L_x_215 - _ZN7cutlass13device_kernelINS_4gemm6kernel13GemmUniversalIN4cute5tupleIJiiiiEEENS1_10collective13CollectiveMmaINS1_34MainloopSm90TmaGmmaWarpSpecializedILi14ENS5_IJNS4_1CILi1EEESB_SB_EEENS1_35KernelTmaWarpSpecializedCooperativeEEENS5_IJNSA_ILi128EEESF_NSA_ILi32EEEEEENS_6half_tENS5_IJSB_llEEESI_SJ_NS4_8TiledMMAINS4_8MMA_AtomIJNS4_4SM904GMMA26MMA_64x128x16_F32F16F16_SSILNSN_5MajorE1ELSP_1ELNSN_7ScaleInE1ELSQ_1EEEEEENS4_6LayoutINS5_IJNSA_ILi2EEESB_SB_EEENS5_IJSB_NSA_ILi0EEESW_EEEEENS5_IJNS4_10UnderscoreESZ_SZ_EEEEENS4_13SM90_TMA_LOADENS4_14ComposedLayoutINS4_7SwizzleILi3ELi4ELi3EEENS4_18smem_ptr_flag_bitsILi16EEENST_INS5_IJNSA_ILi64EEENSA_ILi8EEEEEENS5_IJSB_S18_EEEEEEEvNS4_8identityES12_S1D_vS1E_EENS_8epilogue10collective6detail29Sm90TmaWarpSpecializedAdapterINS1H_15DefaultEpilogueISI_NS5_IJlSB_lEEES1L_NS1G_6thread17LinearCombinationISI_Li1EffLNS1M_9ScaleType4KindE0ELNS_15FloatRoundStyleE2ESI_EENS1_15EpilogueDefaultEEEEEvvEEEEvNT_6ParamsE)
        .other          _ZN7cutlass13device_kernelINS_4gemm6kernel13GemmUniversalIN4cute5tupleIJiiiiEEENS1_10collective13CollectiveMmaINS1_34MainloopSm90TmaGmmaWarpSpecializedILi14ENS5_IJNS4_1CILi1EEESB_SB_EEENS1_35KernelTmaWarpSpecializedCooperativeEEENS5_IJNSA_ILi128EEESF_NSA_ILi32EEEEEENS_6half_tENS5_IJSB_llEEESI_SJ_NS4_8TiledMMAINS4_8MMA_AtomIJNS4_4SM904GMMA26MMA_64x128x16_F32F16F16_SSILNSN_5MajorE1ELSP_1ELNSN_7ScaleInE1ELSQ_1EEEEEENS4_6LayoutINS5_IJNSA_ILi2EEESB_SB_EEENS5_IJSB_NSA_ILi0EEESW_EEEEENS5_IJNS4_10UnderscoreESZ_SZ_EEEEENS4_13SM90_TMA_LOADENS4_14ComposedLayoutINS4_7SwizzleILi3ELi4ELi3EEENS4_18smem_ptr_flag_bitsILi16EEENST_INS5_IJNSA_ILi64EEENSA_ILi8EEEEEENS5_IJSB_S18_EEEEEEEvNS4_8identityES12_S1D_vS1E_EENS_8epilogue10collective6detail29Sm90TmaWarpSpecializedAdapterINS1H_15DefaultEpilogueISI_NS5_IJlSB_lEEES1L_NS1G_6thread17LinearCombinationISI_Li1EffLNS1M_9ScaleType4KindE0ELNS_15FloatRoundStyleE2ESI_EENS1_15EpilogueDefaultEEEEEvvEEEEvNT_6ParamsE,@"STO_CUDA_ENTRY STV_DEFAULT"
_ZN7cutlass13device_kernelINS_4gemm6kernel13GemmUniversalIN4cute5tupleIJiiiiEEENS1_10collective13CollectiveMmaINS1_34MainloopSm90TmaGmmaWarpSpecializedILi14ENS5_IJNS4_1CILi1EEESB_SB_EEENS1_35KernelTmaWarpSpecializedCooperativeEEENS5_IJNSA_ILi128EEESF_NSA_ILi32EEEEEENS_6half_tENS5_IJSB_llEEESI_SJ_NS4_8TiledMMAINS4_8MMA_AtomIJNS4_4SM904GMMA26MMA_64x128x16_F32F16F16_SSILNSN_5MajorE1ELSP_1ELNSN_7ScaleInE1ELSQ_1EEEEEENS4_6LayoutINS5_IJNSA_ILi2EEESB_SB_EEENS5_IJSB_NSA_ILi0EEESW_EEEEENS5_IJNS4_10UnderscoreESZ_SZ_EEEEENS4_13SM90_TMA_LOADENS4_14ComposedLayoutINS4_7SwizzleILi3ELi4ELi3EEENS4_18smem_ptr_flag_bitsILi16EEENST_INS5_IJNSA_ILi64EEENSA_ILi8EEEEEENS5_IJSB_S18_EEEEEEEvNS4_8identityES12_S1D_vS1E_EENS_8epilogue10collective6detail29Sm90TmaWarpSpecializedAdapterINS1H_15DefaultEpilogueISI_NS5_IJlSB_lEEES1L_NS1G_6thread17LinearCombinationISI_Li1EffLNS1M_9ScaleType4KindE0ELNS_15FloatRoundStyleE2ESI_EENS1_15EpilogueDefaultEEEEEvvEEEEvNT_6ParamsE:
[----:B------:R-:W0:Y:S01]  /*0000*/  LDC R1, c[0x0][0x28] ;  /* 0x00000a00ff017b82 */ /* 0x000e220000000800 */
[----:B------:R-:W1:Y:S01]  /*0010*/  S2R R18, SR_TID.X ;  /* 0x0000000000127919 */ /* 0x000e620000002100 */
[----:B------:R-:W-:Y:S01]  /*0020*/  ELECT P0, URZ, PT ;  /* 0x00000000003f782f */ /* 0x000fe20003800000 */
[----:B------:R-:W-:Y:S01]  /*0030*/  BSSY B0, `(.L_x_0) ;  /* 0x000000f000007945 */ /* 0x000fe20003800000 */
[--C-:B-1----:R-:W-:Y:S02]  /*0040*/  SHF.R.U32.HI R0, RZ, 0x5, R18.reuse ;  /* 0x00000005ff007819 */ /* 0x102fe40000011612 */
[----:B------:R-:W-:-:S03]  /*0050*/  SHF.R.U32.HI R22, RZ, 0x7, R18 ;  /* 0x00000007ff167819 */ /* 0x000fc60000011612 */
[----:B------:R-:W1:Y:S04]  /*0060*/  SHFL.IDX PT, R5, R0, RZ, 0x1f ;  /* 0x00001fff00057589 */ /* 0x000e6800000e0000 */
[----:B------:R2:W3:Y:S01]  /*0070*/  SHFL.IDX PT, R8, R22, RZ, 0x1f ;  /* 0x00001fff16087589 */ /* 0x0004e200000e0000 */
[----:B-1----:R-:W-:-:S13]  /*0080*/  ISETP.NE.OR P0, PT, R5, RZ, !P0 ;  /* 0x000000ff0500720c */ /* 0x002fda0004705670 */
[----:B0-23--:R-:W-:Y:S05]  /*0090*/  @P0 BRA `(.L_x_1) ;  /* 0x0000000000200947 */ /* 0x00dfea0003800000 */
[----:B------:R-:W-:Y:S02]  /*00a0*/  ULDC.64 UR4, c[0x0][0x198] ;  /* 0x0000660000047ab9 */ /* 0x000fe40000000a00 */
[----:B------:R-:W-:Y:S02]  /*00b0*/  UIADD3 UR6, UP0, UR4, 0xf0, URZ ;  /* 0x000000f004067890 */ /* 0x000fe4000ff1e03f */
[----:B------:R-:W-:Y:S02]  /*00c0*/  UIADD3 UR4, UP1, UR4, 0x1f0, URZ ;  /* 0x000001f004047890 */ /* 0x000fe4000ff3e03f */
[----:B------:R-:W-:Y:S02]  /*00d0*/  UIADD3.X UR7, URZ, UR5, URZ, UP0, !UPT ;  /* 0x000000053f077290 */ /* 0x000fe400087fe43f */
[----:B------:R-:W-:-:S07]  /*00e0*/  UIADD3.X UR5, URZ, UR5, URZ, UP1, !UPT ;  /* 0x000000053f057290 */ /* 0x000fce0008ffe43f */
[----:B------:R0:W-:Y:S02]  /*00f0*/  UTMACCTL.PF [UR6] ;  /* 0x00000000060079b9 */ /* 0x0001e40008040000 */
[----:B------:R0:W-:Y:S02]  /*0100*/  UTMACCTL.PF [UR4] ;  /* 0x00000000040079b9 */ /* 0x0001e40008040000 */
[----:B0-----:R-:W-:Y:S01]  /*0110*/  NOP ;  /* 0x0000000000007918 */ /* 0x001fe20000000000 */
.L_x_1:
[----:B------:R-:W-:Y:S05]  /*0120*/  BSYNC B0 ;  /* 0x0000000000007941 */ /* 0x000fea0003800000 */
.L_x_0:
[----:B------:R-:W0:Y:S02]  /*0130*/  SHFL.IDX PT, R2, R0, RZ, 0x1f ;  /* 0x00001fff00027589 */ /* 0x000e2400000e0000 */
[----:B0-----:R-:W-:-:S13]  /*0140*/  ISETP.NE.AND P0, PT, R2, RZ, PT ;  /* 0x000000ff0200720c */ /* 0x001fda0003f05270 */
[----:B------:R-:W-:Y:S05]  /*0150*/  @P0 BRA `(.L_x_2) ;  /* 0x0000000000b40947 */ /* 0x000fea0003800000 */
[----:B------:R-:W-:Y:S01]  /*0160*/  ELECT P0, URZ, PT ;  /* 0x00000000003f782f */ /* 0x000fe20003800000 */
[----:B------:R-:W-:-:S12]  /*0170*/  BSSY B0, `(.L_x_2) ;  /* 0x000002b000007945 */ /* 0x000fd80003800000 */
[----:B------:R-:W-:Y:S05]  /*0180*/  @!P0 BRA `(.L_x_3) ;  /* 0x0000000000a48947 */ /* 0x000fea0003800000 */
[----:B------:R-:W0:Y:S01]  /*0190*/  S2UR UR8, SR_CgaCtaId ;  /* 0x00000000000879c3 */ /* 0x000e220000008800 */
[----:B------:R-:W-:Y:S01]  /*01a0*/  UMOV UR4, 0x400 ;  /* 0x0000040000047882 */ /* 0x000fe20000000000 */
[----:B------:R-:W-:Y:S01]  /*01b0*/  UMOV UR5, 0x1 ;  /* 0x0000000100057882 */ /* 0x000fe20000000000 */
[----:B------:R-:W-:Y:S02]  /*01c0*/  UMOV UR6, 0x100 ;  /* 0x0000010000067882 */ /* 0x000fe40000000000 */
[----:B------:R-:W-:-:S04]  /*01d0*/  UIADD3 UR6, -UR6, 0x100000, URZ ;  /* 0x0010000006067890 */ /* 0x000fc8000fffe13f */
[----:B------:R-:W-:Y:S02]  /*01e0*/  USHF.L.U32 UR7, UR6, 0xb, URZ ;  /* 0x0000000b06077899 */ /* 0x000fe4000800063f */
[----:B------:R-:W-:Y:S02]  /*01f0*/  USHF.L.U32 UR6, UR6, 0x1, URZ ;  /* 0x0000000106067899 */ /* 0x000fe4000800063f */
[----:B0-----:R-:W-:Y:S02]  /*0200*/  ULEA UR8, UR8, UR4, 0x18 ;  /* 0x0000000408087291 */ /* 0x001fe4000f8ec03f */
[----:B------:R-:W-:-:S04]  /*0210*/  UIADD3 UR4, -UR5, 0x100000, URZ ;  /* 0x0010000005047890 */ /* 0x000fc8000fffe13f */
[----:B------:R-:W-:Y:S02]  /*0220*/  USHF.L.U32 UR5, UR4, 0xb, URZ ;  /* 0x0000000b04057899 */ /* 0x000fe4000800063f */
[----:B------:R-:W-:Y:S01]  /*0230*/  USHF.L.U32 UR4, UR4, 0x1, URZ ;  /* 0x0000000104047899 */ /* 0x000fe2000800063f */
[----:B------:R-:W0:Y:S11]  /*0240*/  FENCE.VIEW.ASYNC.S ;  /* 0x00000000000073c6 */ /* 0x000e360000000000 */
[----:B0-----:R0:W1:Y:S01]  /*0250*/  SYNCS.EXCH.64 URZ, [UR8], UR4 ;  /* 0x00000004083f75b2 */ /* 0x0010620008000100 */
[----:B------:R0:W2:Y:S01]  /*0260*/  SYNCS.EXCH.64 URZ, [UR8+0x70], UR6 ;  /* 0x00007006083f75b2 */ /* 0x0000a20008000100 */
[----:B------:R0:W3:Y:S01]  /*0270*/  SYNCS.EXCH.64 URZ, [UR8+0x8], UR4 ;  /* 0x00000804083f75b2 */ /* 0x0000e20008000100 */
[----:B------:R0:W4:Y:S01]  /*0280*/  SYNCS.EXCH.64 URZ, [UR8+0x78], UR6 ;  /* 0x00007806083f75b2 */ /* 0x0001220008000100 */
[----:B------:R0:W0:Y:S01]  /*0290*/  SYNCS.EXCH.64 URZ, [UR8+0x10], UR4 ;  /* 0x00001004083f75b2 */ /* 0x0000220008000100 */
        /* <DEDUP_REMOVED lines=23> */
[----:B-1234-:R-:W-:Y:S01]  /*0410*/  NOP ;  /* 0x0000000000007918 */ /* 0x01efe20000000000 */
.L_x_3:
[----:B0-----:R-:W-:Y:S05]  /*0420*/  BSYNC B0 ;  /* 0x0000000000007941 */ /* 0x001fea0003800000 */
.L_x_2:
[----:B------:R-:W0:Y:S01]  /*0430*/  SHFL.IDX PT, R0, R0, RZ, 0x1f ;  /* 0x00001fff00007589 */ /* 0x000e2200000e0000 */
[----:B------:R-:W-:Y:S01]  /*0440*/  ELECT P0, URZ, PT ;  /* 0x00000000003f782f */ /* 0x000fe20003800000 */
[----:B------:R-:W1:Y:S01]  /*0450*/  LDC R2, c[0x0][0x65c] ;  /* 0x00019700ff027b82 */ /* 0x000e620000000800 */
[----:B------:R-:W-:Y:S01]  /*0460*/  SHF.R.S32.HI R6, RZ, 0x1f, R5 ;  /* 0x0000001fff067819 */ /* 0x000fe20000011405 */
[----:B------:R-:W2:Y:S01]  /*0470*/  S2R R3, SR_CTAID.Y ;  /* 0x0000000000037919 */ /* 0x000ea20000002600 */
[----:B------:R-:W-:Y:S01]  /*0480*/  UMOV UR4, 0x20 ;  /* 0x0000002000047882 */ /* 0x000fe20000000000 */
[----:B------:R-:W-:Y:S01]  /*0490*/  ISETP.NE.AND P2, PT, R8, RZ, PT ;  /* 0x000000ff0800720c */ /* 0x000fe20003f45270 */
[----:B------:R-:W-:Y:S01]  /*04a0*/  NOP ;  /* 0x0000000000007918 */ /* 0x000fe20000000000 */
[----:B------:R-:W3:Y:S01]  /*04b0*/  S2R R4, SR_CTAID.X ;  /* 0x0000000000047919 */ /* 0x000ee20000002500 */
[----:B------:R-:W-:Y:S01]  /*04c0*/  LEA.HI R6, R6, R5, RZ, 0x2 ;  /* 0x0000000506067211 */ /* 0x000fe200078f10ff */
[----:B------:R-:W-:Y:S01]  /*04d0*/  NOP ;  /* 0x0000000000007918 */ /* 0x000fe20000000000 */
[----:B0-----:R-:W-:-:S02]  /*04e0*/  ISETP.NE.OR P0, PT, R0, RZ, !P0 ;  /* 0x000000ff0000720c */ /* 0x001fc40004705670 */
[----:B-1----:R-:W-:-:S04]  /*04f0*/  ISETP.NE.AND P3, PT, R2, 0x1, PT ;  /* 0x000000010200780c */ /* 0x002fc80003f65270 */
[----:B------:R-:W-:Y:S02]  /*0500*/  P2R R0, PR, RZ, 0x8 ;  /* 0x00000008ff007803 */ /* 0x000fe40000000000 */
[----:B------:R-:W-:-:S05]  /*0510*/  LOP3.LUT R0, R6, 0xfffffffc, RZ, 0xc0, !PT ;  /* 0xfffffffc06007812 */ /* 0x000fca00078ec0ff */
[----:B------:R-:W-:Y:S01]  /*0520*/  VOTEU.ALL UP0, P0 ;  /* 0x00000000003f7886 */ /* 0x000fe20000000000 */
[----:B------:R-:W-:Y:S01]  /*0530*/  IMAD.IADD R0, R5, 0x1, -R0 ;  /* 0x0000000105007824 */ /* 0x000fe200078e0a00 */
[----:B------:R-:W3:Y:S01]  /*0540*/  @P3 LDC R17, c[0x0][0x10] ;  /* 0x00000400ff113b82 */ /* 0x000ee20000000800 */
[----:B------:R-:W-:Y:S01]  /*0550*/  VOTEU.ALL UP1, P0 ;  /* 0x00000000003f7886 */ /* 0x000fe20000020000 */
[----:B--2---:R-:W-:Y:S01]  /*0560*/  @P3 IMAD.MOV.U32 R6, RZ, RZ, R3 ;  /* 0x000000ffff063224 */ /* 0x004fe200078e0003 */
[----:B------:R-:W-:Y:S01]  /*0570*/  @!UP0 UMOV UR6, 0x400 ;  /* 0x0000040000068882 */ /* 0x000fe20000000000 */
[----:B------:R-:W-:-:S04]  /*0580*/  @!UP0 UIADD3 UR4, -UR4, 0x100000, URZ ;  /* 0x0010000004048890 */ /* 0x000fc8000fffe13f */
[----:B------:R-:W-:Y:S02]  /*0590*/  @!UP0 USHF.L.U32 UR5, UR4, 0xb, URZ ;  /* 0x0000000b04058899 */ /* 0x000fe4000800063f */
[----:B------:R-:W-:Y:S01]  /*05a0*/  @!UP0 USHF.L.U32 UR4, UR4, 0x1, URZ ;  /* 0x0000000104048899 */ /* 0x000fe2000800063f */
[----:B------:R-:W-:Y:S02]  /*05b0*/  @P3 IMAD.MOV.U32 R7, RZ, RZ, RZ ;  /* 0x000000ffff073224 */ /* 0x000fe400078e00ff */
[----:B------:R-:W-:Y:S01]  /*05c0*/  IMAD.MOV.U32 R5, RZ, RZ, RZ ;  /* 0x000000ffff057224 */ /* 0x000fe200078e00ff */
[----:B------:R-:W0:Y:S01]  /*05d0*/  @!UP0 S2UR UR7, SR_CgaCtaId ;  /* 0x00000000000789c3 */ /* 0x000e220000008800 */
[----:B------:R-:W-:-:S07]  /*05e0*/  @P3 IMAD.MOV.U32 R11, RZ, RZ, RZ ;  /* 0x000000ffff0b3224 */ /* 0x000fce00078e00ff */
[----:B------:R-:W1:Y:S01]  /*05f0*/  @!P3 LDC R9, c[0x0][0xc] ;  /* 0x00000300ff09bb82 */ /* 0x000e620000000800 */
[----:B---3--:R-:W-:-:S04]  /*0600*/  @P3 IMAD.WIDE.U32 R16, R4, R17, R6 ;  /* 0x0000001104103225 */ /* 0x008fc800078e0006 */
[----:B------:R-:W-:Y:S01]  /*0610*/  @P3 IMAD.IADD R17, R17, 0x1, R11 ;  /* 0x0000000111113824 */ /* 0x000fe200078e020b */
[----:B0-----:R-:W-:Y:S01]  /*0620*/  @!UP0 ULEA UR6, UR7, UR6, 0x18 ;  /* 0x0000000607068291 */ /* 0x001fe2000f8ec03f */
[----:B------:R-:W-:Y:S01]  /*0630*/  VOTEU.ALL UP0, P0 ;  /* 0x00000000003f7886 */ /* 0x000fe20000000000 */
[----:B------:R-:W-:-:S04]  /*0640*/  ISETP.NE.AND P0, PT, R0, 0x3, PT ;  /* 0x000000030000780c */ /* 0x000fc80003f05270 */
[----:B------:R-:W-:Y:S01]  /*0650*/  ISETP.EQ.OR P0, PT, R0, RZ, !P0 ;  /* 0x000000ff0000720c */ /* 0x000fe20004702670 */
[----:B-1----:R-:W-:-:S03]  /*0660*/  @!P3 IMAD.WIDE.U32 R6, R9, R3, R4 ;  /* 0x000000030906b225 */ /* 0x002fc600078e0004 */
[C---:B------:R-:W-:Y:S01]  /*0670*/  ISETP.EQ.AND P0, PT, R8.reuse, RZ, P0 ;  /* 0x000000ff0800720c */ /* 0x040fe20000702270 */
[----:B------:R-:W-:Y:S01]  /*0680*/  VIADD R8, R8, 0xffffffff ;  /* 0xffffffff08087836 */ /* 0x000fe20000000000 */
[----:B------:R-:W0:Y:S02]  /*0690*/  FENCE.VIEW.ASYNC.S ;  /* 0x00000000000073c6 */ /* 0x000e240000000000 */
[----:B0-----:R0:W1:Y:S01]  /*06a0*/  @!UP0 SYNCS.EXCH.64 URZ, [UR6+0xf0], UR4 ;  /* 0x0000f004063f85b2 */ /* 0x0010620008000100 */
[----:B------:R-:W-:Y:S01]  /*06b0*/  @!P3 IMAD.MOV.U32 R16, RZ, RZ, R6 ;  /* 0x000000ffff10b224 */ /* 0x000fe200078e0006 */
[----:B------:R-:W-:Y:S01]  /*06c0*/  SEL R19, RZ, 0x1, !P0 ;  /* 0x00000001ff137807 */ /* 0x000fe20004000000 */
[----:B------:R-:W-:Y:S01]  /*06d0*/  @!P3 IMAD.MOV.U32 R17, RZ, RZ, R7 ;  /* 0x000000ffff11b224 */ /* 0x000fe200078e0007 */
[----:B------:R-:W-:-:S04]  /*06e0*/  ISETP.GE.U32.AND P1, PT, R8, 0x2, PT ;  /* 0x000000020800780c */ /* 0x000fc80003f26070 */
[----:B------:R-:W-:Y:S01]  /*06f0*/  SEL R19, R19, 0x2, P1 ;  /* 0x0000000213137807 */ /* 0x000fe20000800000 */
[----:B------:R0:W1:Y:S01]  /*0700*/  @!UP1 SYNCS.EXCH.64 URZ, [UR6+0xf8], UR4 ;  /* 0x0000f804063f95b2 */ /* 0x0000620008000100 */
[----:B------:R-:W-:Y:S01]  /*0710*/  NOP ;  /* 0x0000000000007918 */ /* 0x000fe20000000000 */
[----:B-1----:R-:W-:Y:S06]  /*0720*/  BAR.SYNC.DEFER_BLOCKING 0x0 ;  /* 0x0000000000007b1d */ /* 0x002fec0000010000 */
[----:B------:R-:W-:Y:S05]  /*0730*/  @!P2 BRA `(.L_x_4) ;  /* 0x0000005c0020a947 */ /* 0x000fea0003800000 */
[----:B------:R-:W-:-:S13]  /*0740*/  ISETP.GT.U32.AND P0, PT, R8, 0x1, PT ;  /* 0x000000010800780c */ /* 0x000fda0003f04070 */
[----:B0-----:R-:W-:Y:S05]  /*0750*/  @P0 EXIT ;  /* 0x000000000000094d */ /* 0x001fea0003800000 */
[----:B------:R-:W-:Y:S01]  /*0760*/  ULDC.64 UR4, c[0x0][0x650] ;  /* 0x0001940000047ab9 */ /* 0x000fe20000000a00 */
[----:B------:R-:W-:Y:S01]  /*0770*/  PRMT R0, RZ, 0x7610, R0 ;  /* 0x00007610ff007816 */ /* 0x000fe20000000000 */
[----:B------:R-:W-:Y:S01]  /*0780*/  IMAD.MOV.U32 R91, RZ, RZ, -0x1 ;  /* 0xffffffffff5b7424 */ /* 0x000fe200078e00ff */
[----:B------:R-:W-:Y:S01]  /*0790*/  ISETP.GE.U32.AND P0, PT, R16, UR4, PT ;  /* 0x0000000410007c0c */ /* 0x000fe2000bf06070 */
[----:B------:R-:W-:Y:S02]  /*07a0*/  IMAD.MOV.U32 R92, RZ, RZ, -0x1 ;  /* 0xffffffffff5c7424 */ /* 0x000fe400078e00ff */
[----:B------:R-:W-:Y:S01]  /*07b0*/  IMAD.MOV.U32 R89, RZ, RZ, -0x1 ;  /* 0xffffffffff597424 */ /* 0x000fe200078e00ff */
[----:B------:R-:W-:-:S13]  /*07c0*/  ISETP.GE.U32.AND.EX P0, PT, R17, UR5, PT, P0 ;  /* 0x0000000511007c0c */ /* 0x000fda000bf06100 */
[----:B------:R-:W-:Y:S05]  /*07d0*/  @P0 BRA `(.L_x_5) ;  /* 0x0000000400540947 */ /* 0x000fea0003800000 */
[----:B------:R-:W0:Y:S01]  /*07e0*/  LDC.64 R14, c[0x0][0x628] ;  /* 0x00018a00ff0e7b82 */ /* 0x000e220000000a00 */
[----:B------:R-:W-:Y:S02]  /*07f0*/  IMAD.MOV.U32 R6, RZ, RZ, R16 ;  /* 0x000000ffff067224 */ /* 0x000fe400078e0010 */
[----:B------:R-:W-:-:S05]  /*0800*/  IMAD.MOV.U32 R7, RZ, RZ, R17 ;  /* 0x000000ffff077224 */ /* 0x000fca00078e0011 */
[----:B------:R-:W1:Y:S08]  /*0810*/  LDC R0, c[0x0][0x630] ;  /* 0x00018c00ff007b82 */ /* 0x000e700000000800 */
[----:B------:R-:W2:Y:S01]  /*0820*/  LDC.64 R20, c[0x0][0x620] ;  /* 0x00018800ff147b82 */ /* 0x000ea20000000a00 */
[----:B0-----:R-:W-:-:S04]  /*0830*/  ISETP.NE.U32.AND P0, PT, R14, RZ, PT ;  /* 0x000000ff0e00720c */ /* 0x001fc80003f05070 */
[----:B------:R-:W-:-:S13]  /*0840*/  ISETP.NE.AND.EX P0, PT, R15, RZ, PT, P0 ;  /* 0x000000ff0f00720c */ /* 0x000fda0003f05300 */
[----:B-12---:R-:W-:Y:S05]  /*0850*/  @!P0 BRA `(.L_x_6) ;  /* 0x0000000000288947 */ /* 0x006fea0003800000 */
[----:B------:R-:W0:Y:S02]  /*0860*/  LDC R11, c[0x0][0x634] ;  /* 0x00018d00ff0b7b82 */ /* 0x000e240000000800 */
[----:B0-----:R-:W-:-:S05]  /*0870*/  IADD3 R11, P0, R16, R11, RZ ;  /* 0x0000000b100b7210 */ /* 0x001fca0007f1e0ff */
[----:B------:R-:W-:-:S04]  /*0880*/  IMAD.X R13, RZ, RZ, R17, P0 ;  /* 0x000000ffff0d7224 */ /* 0x000fc800000e0611 */
[----:B------:R-:W-:-:S04]  /*0890*/  IMAD.WIDE.U32 R6, R13, R14, RZ ;  /* 0x0000000e0d067225 */ /* 0x000fc800078e00ff */
[----:B------:R-:W-:-:S04]  /*08a0*/  IMAD.WIDE.U32 R8, P0, R11, R15, R6 ;  /* 0x0000000f0b087225 */ /* 0x000fc80007800006 */
[----:B------:R-:W-:-:S04]  /*08b0*/  IMAD.WIDE.U32 R6, R11, R14, RZ ;  /* 0x0000000e0b067225 */ /* 0x000fc800078e00ff */
[----:B------:R-:W-:Y:S01]  /*08c0*/  IMAD.X R11, RZ, RZ, RZ, P0 ;  /* 0x000000ffff0b7224 */ /* 0x000fe200000e06ff */
[----:B------:R-:W-:Y:S01]  /*08d0*/  IADD3 RZ, P0, R7, R8, RZ ;  /* 0x0000000807ff7210 */ /* 0x000fe20007f1e0ff */
[----:B------:R-:W-:-:S04]  /*08e0*/  IMAD.MOV.U32 R10, RZ, RZ, R9 ;  /* 0x000000ffff0a7224 */ /* 0x000fc800078e0009 */
[----:B------:R-:W-:-:S08]  /*08f0*/  IMAD.WIDE.U32.X R6, R13, R15, R10, P0 ;  /* 0x0000000f0d067225 */ /* 0x000fd000000e040a */
.L_x_6:
[-CC-:B------:R-:W-:Y:S01]  /*0900*/  SHF.R.U64 R89, R6, R0.reuse, R7.reuse ;  /* 0x0000000006597219 */ /* 0x180fe20000001207 */
[----:B------:R-:W0:Y:S01]  /*0910*/  LDC R10, c[0x0][0x618] ;  /* 0x00018600ff0a7b82 */ /* 0x000e220000000800 */
[----:B------:R-:W-:Y:S01]  /*0920*/  SHF.R.U32.HI R5, RZ, R0, R7 ;  /* 0x00000000ff057219 */ /* 0x000fe20000011607 */
[----:B------:R-:W-:Y:S01]  /*0930*/  ULDC UR4, c[0x0][0x150] ;  /* 0x0000540000047ab9 */ /* 0x000fe20000000800 */
[----:B------:R-:W-:Y:S02]  /*0940*/  IADD3 R9, P0, RZ, -R89, RZ ;  /* 0x80000059ff097210 */ /* 0x000fe40007f1e0ff */
[----:B------:R-:W-:-:S03]  /*0950*/  I2FP.F32.U32 R0, R4 ;  /* 0x0000000400007245 */ /* 0x000fc60000201000 */
[----:B------:R-:W1:Y:S01]  /*0960*/  LDC.64 R28, c[0x0][0x640] ;  /* 0x00019000ff1c7b82 */ /* 0x000e620000000a00 */
[----:B------:R-:W-:Y:S02]  /*0970*/  IMAD.X R11, RZ, RZ, ~R5, P0 ;  /* 0x000000ffff0b7224 */ /* 0x000fe400000e0e05 */
[----:B------:R-:W-:Y:S01]  /*0980*/  FMUL R0, R0, UR4 ;  /* 0x0000000400007c20 */ /* 0x000fe20008400000 */
[----:B------:R-:W-:Y:S01]  /*0990*/  IMAD.WIDE.U32 R6, R9, R20, R16 ;  /* 0x0000001409067225 */ /* 0x000fe200078e0010 */
[----:B------:R-:W-:-:S03]  /*09a0*/  ULDC UR4, c[0x0][0x154] ;  /* 0x0000550000047ab9 */ /* 0x000fc60000000800 */
[----:B------:R-:W-:Y:S01]  /*09b0*/  IMAD R8, R11, R20, RZ ;  /* 0x000000140b087224 */ /* 0x000fe200078e02ff */
[----:B------:R-:W2:Y:S01]  /*09c0*/  LDC R5, c[0x0][0x144] ;  /* 0x00005100ff057b82 */ /* 0x000ea20000000800 */
[----:B------:R-:W3:Y:S02]  /*09d0*/  F2I.U32.TRUNC.NTZ R0, R0 ;  /* 0x0000000000007305 */ /* 0x000ee4000020f000 */
[----:B------:R-:W-:-:S04]  /*09e0*/  IMAD R9, R9, R21, R8 ;  /* 0x0000001509097224 */ /* 0x000fc800078e0208 */
[----:B------:R-:W-:Y:S01]  /*09f0*/  IMAD.IADD R7, R7, 0x1, R9 ;  /* 0x0000000107077824 */ /* 0x000fe200078e0209 */
[----:B------:R-:W4:Y:S01]  /*0a00*/  LDC R12, c[0x0][0x608] ;  /* 0x00018200ff0c7b82 */ /* 0x000f220000000800 */
[----:B------:R-:W-:-:S03]  /*0a10*/  IMAD.MOV.U32 R9, RZ, RZ, -0x1 ;  /* 0xffffffffff097424 */ /* 0x000fc600078e00ff */
[-CC-:B0-----:R-:W-:Y:S02]  /*0a20*/  SHF.R.U64 R20, R6, R10.reuse, R7.reuse ;  /* 0x0000000a06147219 */ /* 0x181fe40000001207 */
[----:B------:R-:W-:Y:S02]  /*0a30*/  I2FP.F32.U32 R6, R3 ;  /* 0x0000000300067245 */ /* 0x000fe40000201000 */
[----:B------:R-:W0:Y:S01]  /*0a40*/  LDC R26, c[0x0][0x658] ;  /* 0x00019600ff1a7b82 */ /* 0x000e220000000800 */
[----:B-1----:R-:W-:Y:S01]  /*0a50*/  ISETP.NE.U32.AND P0, PT, R28, RZ, PT ;  /* 0x000000ff1c00720c */ /* 0x002fe20003f05070 */
[----:B---3--:R-:W-:Y:S01]  /*0a60*/  IMAD.MOV R8, RZ, RZ, -R0 ;  /* 0x000000ffff087224 */ /* 0x008fe200078e0a00 */
[----:B------:R-:W-:Y:S01]  /*0a70*/  SHF.R.U32.HI R7, RZ, R10, R7 ;  /* 0x0000000aff077219 */ /* 0x000fe20000011607 */
[----:B------:R-:W-:Y:S01]  /*0a80*/  FMUL R6, R6, UR4 ;  /* 0x0000000406067c20 */ /* 0x000fe20008400000 */
[----:B------:R-:W-:-:S03]  /*0a90*/  ISETP.NE.AND.EX P0, PT, R29, RZ, PT, P0 ;  /* 0x000000ff1d00720c */ /* 0x000fc60003f05300 */
[----:B------:R-:W1:Y:S01]  /*0aa0*/  LDC R14, c[0x0][0x148] ;  /* 0x00005200ff0e7b82 */ /* 0x000e620000000800 */
[----:B--2---:R-:W-:-:S07]  /*0ab0*/  IMAD R0, R5, R8, R4 ;  /* 0x0000000805007224 */ /* 0x004fce00078e0204 */
[----:B------:R-:W2:Y:S01]  /*0ac0*/  LDC R24, c[0x0][0x600] ;  /* 0x00018000ff187b82 */ /* 0x000ea20000000800 */
[-CC-:B----4-:R-:W-:Y:S02]  /*0ad0*/  SHF.R.U64 R30, R20, R12.reuse, R7.reuse ;  /* 0x0000000c141e7219 */ /* 0x190fe40000001207 */
[----:B------:R-:W-:Y:S01]  /*0ae0*/  SHF.R.U32.HI R5, RZ, R12, R7 ;  /* 0x0000000cff057219 */ /* 0x000fe20000011607 */
[----:B------:R-:W-:Y:S01]  /*0af0*/  IMAD.MOV.U32 R7, RZ, RZ, 0x1 ;  /* 0x00000001ff077424 */ /* 0x000fe200078e00ff */
[----:B------:R3:W4:Y:S03]  /*0b00*/  F2I.U32.TRUNC.NTZ R12, R6 ;  /* 0x00000006000c7305 */ /* 0x000726000020f000 */
[----:B------:R-:W1:Y:S01]  /*0b10*/  LDC R15, c[0x0][0x648] ;  /* 0x00019200ff0f7b82 */ /* 0x000e620000000800 */
[-C--:B0-----:R-:W-:Y:S02]  /*0b20*/  SHF.L.U32 R4, R9, R26.reuse, RZ ;  /* 0x0000001a09047219 */ /* 0x081fe400000006ff */
[----:B------:R-:W-:-:S02]  /*0b30*/  SHF.R.U64 R32, R30, R26, R5 ;  /* 0x0000001a1e207219 */ /* 0x000fc40000001205 */
[----:B------:R-:W-:Y:S02]  /*0b40*/  LOP3.LUT R11, RZ, R4, RZ, 0x33, !PT ;  /* 0x00000004ff0b7212 */ /* 0x000fe400078e33ff */
[-C--:B------:R-:W-:Y:S01]  /*0b50*/  SHF.R.U32.HI R5, RZ, R26.reuse, R5 ;  /* 0x0000001aff057219 */ /* 0x080fe20000011605 */
[----:B------:R-:W0:Y:S01]  /*0b60*/  LDC R21, c[0x0][0x638] ;  /* 0x00018e00ff157b82 */ /* 0x000e220000000800 */
[----:B------:R-:W-:Y:S01]  /*0b70*/  SHF.L.U32 R10, R7, R26, RZ ;  /* 0x0000001a070a7219 */ /* 0x000fe200000006ff */
[----:B------:R-:W-:-:S06]  /*0b80*/  IMAD.MOV.U32 R4, RZ, RZ, R32 ;  /* 0x000000ffff047224 */ /* 0x000fcc00078e0020 */
[----:B------:R-:W0:Y:S01]  /*0b90*/  LDC R91, c[0x0][0x610] ;  /* 0x00018400ff5b7b82 */ /* 0x000e220000000800 */
[----:B---34-:R-:W-:Y:S05]  /*0ba0*/  @!P0 BRA `(.L_x_7) ;  /* 0x0000000000288947 */ /* 0x018fea0003800000 */
[----:B------:R-:W3:Y:S02]  /*0bb0*/  LDC R9, c[0x0][0x64c] ;  /* 0x00019300ff097b82 */ /* 0x000ee40000000800 */
[----:B---3--:R-:W-:-:S05]  /*0bc0*/  IADD3 R9, P0, R32, R9, RZ ;  /* 0x0000000920097210 */ /* 0x008fca0007f1e0ff */
        /* <DEDUP_REMOVED lines=8> */
.L_x_7:
[----:B-1----:R-:W-:Y:S01]  /*0c50*/  SHF.R.U64 R4, R4, R15, R5 ;  /* 0x0000000f04047219 */ /* 0x002fe20000001205 */
[----:B--2---:R-:W-:Y:S01]  /*0c60*/  VIADD R5, R24, 0xffffffff ;  /* 0xffffffff18057836 */ /* 0x004fe20000000000 */
[----:B------:R-:W-:Y:S01]  /*0c70*/  LOP3.LUT R11, R30, R11, RZ, 0xc0, !PT ;  /* 0x0000000b1e0b7212 */ /* 0x000fe200078ec0ff */
[----:B------:R-:W-:Y:S02]  /*0c80*/  IMAD.MOV R12, RZ, RZ, -R12 ;  /* 0x000000ffff0c7224 */ /* 0x000fe400078e0a0c */
[----:B------:R-:W-:Y:S02]  /*0c90*/  IMAD.MOV R6, RZ, RZ, -R4 ;  /* 0x000000ffff067224 */ /* 0x000fe400078e0a04 */
[----:B------:R-:W-:Y:S01]  /*0ca0*/  IMAD R11, R10, R4, R11 ;  /* 0x000000040a0b7224 */ /* 0x000fe200078e020b */
[----:B------:R-:W-:Y:S01]  /*0cb0*/  LOP3.LUT R4, R20, R5, RZ, 0xc0, !PT ;  /* 0x0000000514047212 */ /* 0x000fe200078ec0ff */
[----:B------:R-:W-:Y:S02]  /*0cc0*/  @P3 IMAD R0, R14, R12, R3 ;  /* 0x0000000c0e003224 */ /* 0x000fe400078e0203 */
[----:B0-----:R-:W-:-:S02]  /*0cd0*/  IMAD R3, R6, R21, R32 ;  /* 0x0000001506037224 */ /* 0x001fc400078e0220 */
[----:B------:R-:W-:Y:S02]  /*0ce0*/  IMAD R91, R11, R91, R0 ;  /* 0x0000005b0b5b7224 */ /* 0x000fe400078e0200 */
[----:B------:R-:W-:Y:S02]  /*0cf0*/  IMAD R4, R3, R24, R4 ;  /* 0x0000001803047224 */ /* 0x000fe400078e0204 */
[----:B------:R-:W-:-:S03]  /*0d00*/  IMAD.MOV.U32 R0, RZ, RZ, 0x1 ;  /* 0x00000001ff007424 */ /* 0x000fc600078e00ff */
[----:B------:R-:W-:Y:S02]  /*0d10*/  SEL R92, R4, R91, !P3 ;  /* 0x0000005b045c7207 */ /* 0x000fe40005800000 */
[----:B------:R-:W-:-:S07]  /*0d20*/  SEL R91, R91, R4, !P3 ;  /* 0x000000045b5b7207 */ /* 0x000fce0005800000 */
.L_x_5:
[----:B------:R-:W-:-:S08]  /*0d30*/  NOP ;  /* 0x0000000000007918 */ /* 0x000fd00000000000 */
[----:B------:R-:W0:Y:S02]  /*0d40*/  USETMAXREG.TRY_ALLOC.CTAPOOL UP0, 0xe8 ;  /* 0x000000e8000079c8 */ /* 0x000e240008000600 */
[----:B0-----:R-:W-:-:S13]  /*0d50*/  PLOP3.LUT P0, PT, PT, PT, UP0, 0x80, 0x0 ;  /* 0x000000000000781c */ /* 0x001fda0003f0f008 */
[----:B------:R-:W-:Y:S05]  /*0d60*/  @!P0 BRA `(.L_x_5) ;  /* 0xfffffffc00f08947 */ /* 0x000fea000383ffff */
[----:B------:R-:W-:Y:S01]  /*0d70*/  ULDC.64 UR4, c[0x0][0x598] ;  /* 0x0001660000047ab9 */ /* 0x000fe20000000a00 */
[----:B------:R-:W-:Y:S01]  /*0d80*/  ULDC.64 UR36, c[0x0][0x208] ;  /* 0x0000820000247ab9 */ /* 0x000fe20000000a00 */
[----:B------:R-:W-:-:S04]  /*0d90*/  ISETP.NE.U32.AND P0, PT, RZ, UR4, PT ;  /* 0x00000004ff007c0c */ /* 0x000fc8000bf05070 */
[----:B------:R-:W-:-:S13]  /*0da0*/  ISETP.NE.AND.EX P0, PT, RZ, UR5, PT, P0 ;  /* 0x00000005ff007c0c */ /* 0x000fda000bf05300 */
[----:B------:R-:W-:Y:S05]  /*0db0*/  @!P0 BRA `(.L_x_8) ;  /* 0x00000000001c8947 */ /* 0x000fea0003800000 */
[----:B------:R-:W0:Y:S02]  /*0dc0*/  LDC.64 R4, c[0x0][0x598] ;  /* 0x00016600ff047b82 */ /* 0x000e240000000a00 */
[----:B0-----:R-:W2:Y:S02]  /*0dd0*/  LDG.E.64 R4, desc[UR36][R4.64] ;  /* 0x0000002404047981 */ /* 0x001ea4000c1e1b00 */
[----:B--2---:R-:W-:-:S04]  /*0de0*/  ISETP.NE.U32.AND P0, PT, R4, RZ, PT ;  /* 0x000000ff0400720c */ /* 0x004fc80003f05070 */
[----:B------:R-:W-:-:S13]  /*0df0*/  ISETP.NE.AND.EX P0, PT, R5, RZ, PT, P0 ;  /* 0x000000ff0500720c */ /* 0x000fda0003f05300 */
[----:B------:R-:W-:Y:S05]  /*0e00*/  @!P0 BRA `(.L_x_8) ;  /* 0x0000000000088947 */ /* 0x000fea0003800000 */
[----:B------:R0:W5:Y:S01]  /*0e10*/  LD.E R23, desc[UR36][R4.64] ;  /* 0x0000002404177980 */ /* 0x000162000c101900 */
[----:B------:R-:W-:Y:S05]  /*0e20*/  BRA `(.L_x_9) ;  /* 0x0000000000247947 */ /* 0x000fea0003800000 */
.L_x_8:
[----:B------:R-:W-:Y:S02]  /*0e30*/  ULDC.64 UR4, c[0x0][0x588] ;  /* 0x0001620000047ab9 */ /* 0x000fe40000000a00 */
[----:B------:R-:W-:-:S04]  /*0e40*/  ISETP.NE.U32.AND P0, PT, RZ, UR4, PT ;  /* 0x00000004ff007c0c */ /* 0x000fc8000bf05070 */
[----:B------:R-:W-:-:S13]  /*0e50*/  ISETP.NE.AND.EX P0, PT, RZ, UR5, PT, P0 ;  /* 0x00000005ff007c0c */ /* 0x000fda000bf05300 */
[----:B------:R-:W-:Y:S05]  /*0e60*/  @!P0 BRA `(.L_x_10) ;  /* 0x00000000000c8947 */ /* 0x000fea0003800000 */
[----:B------:R-:W0:Y:S02]  /*0e70*/  LDC.64 R4, c[0x0][0x588] ;  /* 0x00016200ff047b82 */ /* 0x000e240000000a00 */
[----:B0-----:R1:W5:Y:S01]  /*0e80*/  LDG.E R23, desc[UR36][R4.64] ;  /* 0x0000002404177981 */ /* 0x001362000c1e1900 */
[----:B------:R-:W-:Y:S05]  /*0e90*/  BRA `(.L_x_9) ;  /* 0x0000000000087947 */ /* 0x000fea0003800000 */
.L_x_10:
[----:B------:R-:W-:Y:S02]  /*0ea0*/  ULDC UR4, c[0x0][0x580] ;  /* 0x0001600000047ab9 */ /* 0x000fe40000000800 */
[----:B------:R-:W-:-:S07]  /*0eb0*/  IMAD.U32 R23, RZ, RZ, UR4 ;  /* 0x00000004ff177e24 */ /* 0x000fce000f8e00ff */
.L_x_9:
[----:B------:R-:W-:Y:S02]  /*0ec0*/  ULDC.64 UR4, c[0x0][0x5a0] ;  /* 0x0001680000047ab9 */ /* 0x000fe40000000a00 */
[----:B------:R-:W-:-:S04]  /*0ed0*/  ISETP.NE.U32.AND P0, PT, RZ, UR4, PT ;  /* 0x00000004ff007c0c */ /* 0x000fc8000bf05070 */
[----:B------:R-:W-:-:S13]  /*0ee0*/  ISETP.NE.AND.EX P0, PT, RZ, UR5, PT, P0 ;  /* 0x00000005ff007c0c */ /* 0x000fda000bf05300 */
[----:B------:R-:W-:Y:S05]  /*0ef0*/  @!P0 BRA `(.L_x_11) ;  /* 0x00000000001c8947 */ /* 0x000fea0003800000 */
[----:B01----:R-:W0:Y:S02]  /*0f00*/  LDC.64 R4, c[0x0][0x5a0] ;  /* 0x00016800ff047b82 */ /* 0x003e240000000a00 */
[----:B0-----:R-:W2:Y:S02]  /*0f10*/  LDG.E.64 R4, desc[UR36][R4.64] ;  /* 0x0000002404047981 */ /* 0x001ea4000c1e1b00 */
[----:B--2---:R-:W-:-:S04]  /*0f20*/  ISETP.NE.U32.AND P0, PT, R4, RZ, PT ;  /* 0x000000ff0400720c */ /* 0x004fc80003f05070 */
[----:B------:R-:W-:-:S13]  /*0f30*/  ISETP.NE.AND.EX P0, PT, R5, RZ, PT, P0 ;  /* 0x000000ff0500720c */ /* 0x000fda0003f05300 */
[----:B------:R-:W-:Y:S05]  /*0f40*/  @!P0 BRA `(.L_x_11) ;  /* 0x0000000000088947 */ /* 0x000fea0003800000 */
[----:B------:R0:W5:Y:S01]  /*0f50*/  LD.E R88, desc[UR36][R4.64] ;  /* 0x0000002404587980 */ /* 0x000162000c101900 */
[----:B------:R-:W-:Y:S05]  /*0f60*/  BRA `(.L_x_12) ;  /* 0x0000000000247947 */ /* 0x000fea0003800000 */
.L_x_11:
[----:B------:R-:W-:Y:S02]  /*0f70*/  ULDC.64 UR4, c[0x0][0x590] ;  /* 0x0001640000047ab9 */ /* 0x000fe40000000a00 */
[----:B------:R-:W-:-:S04]  /*0f80*/  ISETP.NE.U32.AND P0, PT, RZ, UR4, PT ;  /* 0x00000004ff007c0c */ /* 0x000fc8000bf05070 */
[----:B------:R-:W-:-:S13]  /*0f90*/  ISETP.NE.AND.EX P0, PT, RZ, UR5, PT, P0 ;  /* 0x00000005ff007c0c */ /* 0x000fda000bf05300 */
[----:B------:R-:W-:Y:S05]  /*0fa0*/  @!P0 BRA `(.L_x_13) ;  /* 0x00000000000c8947 */ /* 0x000fea0003800000 */
[----:B01----:R-:W0:Y:S02]  /*0fb0*/  LDC.64 R4, c[0x0][0x590] ;  /* 0x00016400ff047b82 */ /* 0x003e240000000a00 */
[----:B0-----:R1:W5:Y:S01]  /*0fc0*/  LDG.E R88, desc[UR36][R4.64] ;  /* 0x0000002404587981 */ /* 0x001362000c1e1900 */
[----:B------:R-:W-:Y:S05]  /*0fd0*/  BRA `(.L_x_12) ;  /* 0x0000000000087947 */ /* 0x000fea0003800000 */
.L_x_13:
[----:B------:R-:W-:Y:S02]  /*0fe0*/  ULDC UR4, c[0x0][0x584] ;  /* 0x0001610000047ab9 */ /* 0x000fe40000000800 */
[----:B------:R-:W-:-:S07]  /*0ff0*/  IMAD.U32 R88, RZ, RZ, UR4 ;  /* 0x00000004ff587e24 */ /* 0x000fce000f8e00ff */
.L_x_12:
[----:B------:R-:W-:-:S13]  /*1000*/  LOP3.LUT P0, RZ, R0, 0xff, RZ, 0xc0, !PT ;  /* 0x000000ff00ff7812 */ /* 0x000fda000780c0ff */
[----:B------:R-:W-:Y:S05]  /*1010*/  @!P0 EXIT ;  /* 0x000000000000894d */ /* 0x000fea0003800000 */
[----:B------:R-:W-:Y:S01]  /*1020*/  ULDC UR4, c[0x0][0x28c] ;  /* 0x0000a30000047ab9 */ /* 0x000fe20000000800 */
[----:B------:R-:W-:Y:S01]  /*1030*/  LOP3.LUT R90, R19, 0x1, RZ, 0xfc, !PT ;  /* 0x00000001135a7812 */ /* 0x000fe200078efcff */
[----:B------:R-:W-:Y:S01]  /*1040*/  UIADD3 UR4, UR4, 0x1f, URZ ;  /* 0x0000001f04047890 */ /* 0x000fe2000fffe03f */
[----:B------:R-:W-:Y:S01]  /*1050*/  UMOV UR38, URZ ;  /* 0x0000003f00267c82 */ /* 0x000fe20008000000 */
[----:B------:R-:W-:Y:S02]  /*1060*/  UMOV UR39, URZ ;  /* 0x0000003f00277c82 */ /* 0x000fe40008000000 */
[----:B------:R-:W-:-:S04]  /*1070*/  USHF.R.S32.HI UR5, URZ, 0x1f, UR4 ;  /* 0x0000001f3f057899 */ /* 0x000fc80008011404 */
[----:B------:R-:W-:-:S04]  /*1080*/  ULEA.HI UR5, UR5, UR4, URZ, 0x5 ;  /* 0x0000000405057291 */ /* 0x000fc8000f8f283f */
[----:B------:R-:W-:-:S12]  /*1090*/  USHF.R.S32.HI UR40, URZ, 0x5, UR5 ;  /* 0x000000053f287899 */ /* 0x000fd80008011405 */
.L_x_159:
[----:B------:R-:W-:Y:S01]  /*10a0*/  LOP3.LUT R0, R18, 0x80, RZ, 0xc0, !PT ;  /* 0x0000008012007812 */ /* 0x000fe200078ec0ff */
[----:B--2---:R-:W2:Y:S01]  /*10b0*/  S2UR UR7, SR_CgaCtaId ;  /* 0x00000000000779c3 */ /* 0x004ea20000008800 */
[----:B------:R-:W-:Y:S02]  /*10c0*/  UMOV UR6, 0x400 ;  /* 0x0000040000067882 */ /* 0x000fe40000000000 */
[----:B------:R-:W-:-:S06]  /*10d0*/  SHF.R.U32.HI R0, RZ, 0x7, R0 ;  /* 0x00000007ff007819 */ /* 0x000fcc0000011600 */
[----:B---3--:R-:W3:Y:S01]  /*10e0*/  SHFL.IDX PT, R0, R0, RZ, 0x1f ;  /* 0x00001fff00007589 */ /* 0x008ee200000e0000 */
[----:B--2---:R-:W-:Y:S01]  /*10f0*/  ULEA UR42, UR7, UR6, 0x18 ;  /* 0x00000006072a7291 */ /* 0x004fe2000f8ec03f */
[----:B---3--:R-:W-:-:S13]  /*1100*/  R2UR UR4, R0 ;  /* 0x00000000000472ca */ /* 0x008fda00000e0000 */
[----:B------:R-:W-:-:S04]  /*1110*/  ULEA.HI UR5, UR4, UR4, URZ, 0x1 ;  /* 0x0000000404057291 */ /* 0x000fc8000f8f083f */
[----:B------:R-:W-:-:S04]  /*1120*/  ULOP3.LUT UR5, UR5, 0xffffe, URZ, 0xc0, !UPT ;  /* 0x000ffffe05057892 */ /* 0x000fc8000f8ec03f */
[----:B------:R-:W-:-:S03]  /*1130*/  UIADD3 UR5, UR4, -UR5, URZ ;  /* 0x8000000504057290 */ /* 0x000fc6000fffe03f */
[----:B------:R-:W-:Y:S01]  /*1140*/  ULDC UR4, c[0x0][0x28c] ;  /* 0x0000a30000047ab9 */ /* 0x000fe20000000800 */
[----:B------:R-:W-:Y:S01]  /*1150*/  ULEA UR5, UR5, UR42, 0xc ;  /* 0x0000002a05057291 */ /* 0x000fe2000f8e603f */
[----:B------:R-:W-:-:S03]  /*1160*/  ISETP.LT.AND P0, PT, RZ, UR4, PT ;  /* 0x00000004ff007c0c */ /* 0x000fc6000bf01270 */
[----:B------:R-:W-:-:S04]  /*1170*/  UIADD3 UR5, UR5, 0x200, URZ ;  /* 0x0000020005057890 */ /* 0x000fc8000fffe03f */
[----:B------:R-:W-:-:S04]  /*1180*/  USHF.R.U32.HI UR5, URZ, 0x4, UR5 ;  /* 0x000000043f057899 */ /* 0x000fc80008011605 */
[----:B------:R-:W-:Y:S02]  /*1190*/  ULOP3.LUT UR41, UR5, 0x3fff, URZ, 0xc0, !UPT ;  /* 0x00003fff05297892 */ /* 0x000fe4000f8ec03f */
[----:B-1--45:R-:W-:Y:S10]  /*11a0*/  @P0 BRA `(.L_x_14) ;  /* 0x0000000000400947 */ /* 0x032ff40003800000 */
[----:B------:R-:W-:Y:S01]  /*11b0*/  MOV R0, 0x0 ;  /* 0x0000000000007802 */ /* 0x000fe20000000f00 */
[----:B------:R-:W-:Y:S01]  /*11c0*/  ULDC.64 UR4, c[0x4][0x68] ;  /* 0x01001a0000047ab9 */ /* 0x000fe20000000a00 */
[----:B------:R-:W-:Y:S01]  /*11d0*/  ULDC.64 UR6, c[0x4][0x8] ;  /* 0x0100020000067ab9 */ /* 0x000fe20000000a00 */
[----:B01----:R-:W-:Y:S01]  /*11e0*/  IMAD.U32 R4, RZ, RZ, UR4 ;  /* 0x00000004ff047e24 */ /* 0x003fe2000f8e00ff */
[----:B------:R0:W1:Y:S01]  /*11f0*/  LDC.64 R14, c[0x4][R0] ;  /* 0x01000000000e7b82 */ /* 0x0000620000000a00 */
[----:B------:R-:W-:Y:S01]  /*1200*/  IMAD.U32 R5, RZ, RZ, UR5 ;  /* 0x00000005ff057e24 */ /* 0x000fe2000f8e00ff */
[----:B------:R-:W-:Y:S01]  /*1210*/  ULDC.64 UR4, c[0x4][0x70] ;  /* 0x01001c0000047ab9 */ /* 0x000fe20000000a00 */
[----:B------:R-:W-:Y:S02]  /*1220*/  IMAD.U32 R10, RZ, RZ, UR6 ;  /* 0x00000006ff0a7e24 */ /* 0x000fe4000f8e00ff */
[----:B------:R-:W-:Y:S02]  /*1230*/  IMAD.U32 R6, RZ, RZ, UR4 ;  /* 0x00000004ff067e24 */ /* 0x000fe4000f8e00ff */
[----:B------:R-:W-:-:S02]  /*1240*/  IMAD.U32 R7, RZ, RZ, UR5 ;  /* 0x00000005ff077e24 */ /* 0x000fc4000f8e00ff */
[----:B------:R-:W-:Y:S02]  /*1250*/  IMAD.U32 R11, RZ, RZ, UR7 ;  /* 0x00000007ff0b7e24 */ /* 0x000fe4000f8e00ff */
[----:B------:R-:W-:Y:S02]  /*1260*/  IMAD.MOV.U32 R8, RZ, RZ, 0x1e1 ;  /* 0x000001e1ff087424 */ /* 0x000fe400078e00ff */
[----:B------:R-:W-:Y:S02]  /*1270*/  IMAD.MOV.U32 R12, RZ, RZ, 0x1 ;  /* 0x00000001ff0c7424 */ /* 0x000fe400078e00ff */
[----:B0-----:R-:W-:-:S07]  /*1280*/  IMAD.MOV.U32 R13, RZ, RZ, RZ ;  /* 0x000000ffff0d7224 */ /* 0x001fce00078e00ff */
[----:B------:R-:W-:-:S07]  /*1290*/  LEPC R20, `(.L_x_14) ;  /* 0x000000001014794e */ /* 0x000fce0000000000 */
[----:B-1---5:R-:W-:Y:S05]  /*12a0*/  CALL.ABS.NOINC R14 ;  /* 0x000000000e007343 */ /* 0x022fea0003c00000 */
.L_x_14:
[----:B------:R-:W-:-:S13]  /*12b0*/  ISETP.NE.AND P0, PT, R90, 0x3, PT ;  /* 0x000000035a00780c */ /* 0x000fda0003f05270 */
[----:B------:R-:W-:Y:S05]  /*12c0*/  @!P0 BRA `(.L_x_15) ;  /* 0x0000000000048947 */ /* 0x000fea0003800000 */
[----:B------:R-:W-:Y:S01]  /*12d0*/  BPT.TRAP 0x1 ;  /* 0x000000040000795c */ /* 0x000fe20000300000 */
.L_x_15:
[----:B------:R-:W-:Y:S02]  /*12e0*/  IMAD.U32 R3, RZ, RZ, UR39 ;  /* 0x00000027ff037e24 */ /* 0x000fe4000f8e00ff */
[----:B------:R-:W-:-:S03]  /*12f0*/  IMAD.U32 R0, RZ, RZ, UR38 ;  /* 0x00000026ff007e24 */ /* 0x000fc6000f8e00ff */
[----:B------:R-:W-:Y:S02]  /*1300*/  LEA R3, R3, UR42, 0x3 ;  /* 0x0000002a03037c11 */ /* 0x000fe4000f8e18ff */
[----:B------:R-:W-:-:S04]  /*1310*/  SHF.L.U32 R0, R0, 0x1f, RZ ;  /* 0x0000001f00007819 */ /* 0x000fc800000006ff */
[----:B------:R2:W3:Y:S01]  /*1320*/  SYNCS.PHASECHK.TRANS64.TRYWAIT P1, [R3+URZ], R0 ;  /* 0x00000000030075a7 */ /* 0x0004e2000802017f */
[----:B------:R-:W-:Y:S05]  /*1330*/  @!P0 BRA `(.L_x_16) ;  /* 0x0000000000048947 */ /* 0x000fea0003800000 */
[----:B------:R-:W-:Y:S01]  /*1340*/  BPT.TRAP 0x1 ;  /* 0x000000040000795c */ /* 0x000fe20000300000 */
.L_x_16:
[----:B---3--:R-:W-:Y:S05]  /*1350*/  @P1 BRA `(.L_x_17) ;  /* 0x0000000000081947 */ /* 0x008fea0003800000 */
[----:B------:R-:W3:Y:S02]  /*1360*/  SYNCS.PHASECHK.TRANS64.TRYWAIT P1, [R3+URZ], R0 ;  /* 0x00000000030075a7 */ /* 0x000ee4000802017f */
[----:B---3--:R-:W-:Y:S05]  /*1370*/  @!P1 BRA `(.L_x_18) ;  /* 0x0000006c00309947 */ /* 0x008fea0003800000 */
.L_x_17:
[----:B------:R-:W-:-:S04]  /*1380*/  UISETP.LT.AND UP0, UPT, UR40, 0x1, UPT ;  /* 0x000000012800788c */ /* 0x000fc8000bf01270 */
[----:B------:R-:W-:-:S04]  /*1390*/  USEL UR4, UR40, 0x1, UP0 ;  /* 0x0000000128047887 */ /* 0x000fc80008000000 */
[----:B------:R-:W-:-:S06]  /*13a0*/  UIADD3 UR4, UR40, -UR4, URZ ;  /* 0x8000000428047290 */ /* 0x000fcc000fffe03f */
[----:B--23--:R-:W-:Y:S01]  /*13b0*/  IMAD.U32 R0, RZ, RZ, UR4 ;  /* 0x00000004ff007e24 */ /* 0x00cfe2000f8e00ff */
[----:B------:R-:W-:Y:S05]  /*13c0*/  WARPSYNC.ALL ;  /* 0x0000000000007948 */ /* 0x000fea0003800000 */
[----:B------:R-:W-:Y:S01]  /*13d0*/  ISETP.GE.AND P1, PT, R0, 0x1, PT ;  /* 0x000000010000780c */ /* 0x000fe20003f26270 */
[----:B------:R-:W-:Y:S01]  /*13e0*/  UIADD3 UR4, UR42, 0x1c200, URZ ;  /* 0x0001c2002a047890 */ /* 0x000fe2000fffe03f */
[----:B------:R-:W-:Y:S01]  /*13f0*/  WARPGROUP.ARRIVE ;  /* 0x00000000000079c5 */ /* 0x000fe20000000000 */
[----:B------:R-:W-:Y:S01]  /*1400*/  UMOV UR5, 0x40000040 ;  /* 0x4000004000057882 */ /* 0x000fe20000000000 */
[----:B------:R-:W-:Y:S01]  /*1410*/  UMOV UR7, 0x40000040 ;  /* 0x4000004000077882 */ /* 0x000fe20000000000 */
[----:B------:R-:W-:-:S04]  /*1420*/  USHF.R.U32.HI UR4, URZ, 0x4, UR4 ;  /* 0x000000043f047899 */ /* 0x000fc80008011604 */
[----:B------:R-:W-:-:S04]  /*1430*/  ULOP3.LUT UR4, UR4, 0x3fff, URZ, 0xc0, !UPT ;  /* 0x00003fff04047892 */ /* 0x000fc8000f8ec03f */
[----:B------:R-:W-:Y:S02]  /*1440*/  ULOP3.LUT UR10, UR4, 0x1000000, URZ, 0xfc, !UPT ;  /* 0x01000000040a7892 */ /* 0x000fe4000f8efc3f */
[----:B------:R-:W-:Y:S02]  /*1450*/  ULEA UR4, UR39, UR41, 0x9 ;  /* 0x0000002927047291 */ /* 0x000fe4000f8e483f */
[----:B------:R-:W-:-:S09]  /*1460*/  ULEA UR6, UR39, UR10, 0x9 ;  /* 0x0000000a27067291 */ /* 0x000fd2000f8e483f */
[----:B------:R-:W-:Y:S01]  /*1470*/  HGMMA.64x128x16.F32 R24, gdesc[UR4].tnspA.tnspB, RZ, !UPT, gsb0 ;  /* 0x61e00000041879f0 */ /* 0x000fe2000c0008ff */
[----:B------:R-:W-:Y:S02]  /*1480*/  UIADD3 UR4, UR4, 0x80, URZ ;  /* 0x0000008004047890 */ /* 0x000fe4000fffe03f */
[----:B------:R-:W-:Y:S01]  /*1490*/  UIADD3 UR6, UR6, 0x80, URZ ;  /* 0x0000008006067890 */ /* 0x000fe2000fffe03f */
[----:B------:R-:W-:Y:S01]  /*14a0*/  UMOV UR5, 0x40000040 ;  /* 0x4000004000057882 */ /* 0x000fe20000000000 */
[----:B------:R-:W-:Y:S01]  /*14b0*/  UMOV UR7, 0x40000040 ;  /* 0x4000004000077882 */ /* 0x000fe20000000000 */
[----:B------:R-:W-:Y:S02]  /*14c0*/  WARPGROUP.DEPBAR.LE gsb0, 0x0 ;  /* 0x00008000000079c5 */ /* 0x000fe40000010000 */
[----:B------:R-:W-:-:S06]  /*14d0*/  WARPGROUP.ARRIVE ;  /* 0x00000000000079c5 */ /* 0x000fcc0000000000 */
[----:B------:R-:W-:Y:S03]  /*14e0*/  HGMMA.64x128x16.F32 R24, gdesc[UR4].tnspA.tnspB, R24, gsb0 ;  /* 0x61e00000041879f0 */ /* 0x000fe60008000818 */
[----:B------:R-:W-:Y:S02]  /*14f0*/  WARPGROUP.DEPBAR.LE gsb0, 0x0 ;  /* 0x00008000000079c5 */ /* 0x000fe40000010000 */
[----:B------:R-:W-:Y:S05]  /*1500*/  @!P1 BRA `(.L_x_19) ;  /* 0x0000000000d89947 */ /* 0x000fea0003800000 */
[----:B------:R-:W-:Y:S02]  /*1510*/  UIADD3 UR4, UR39, 0x1, URZ ;  /* 0x0000000127047890 */ /* 0x000fe4000fffe03f */
[----:B------:R-:W-:Y:S02]  /*1520*/  UMOV UR9, UR39 ;  /* 0x0000002700097c82 */ /* 0x000fe40008000000 */
[----:B------:R-:W-:-:S04]  /*1530*/  UISETP.NE.AND UP0, UPT, UR4, 0xe, UPT ;  /* 0x0000000e0400788c */ /* 0x000fc8000bf05270 */
[----:B------:R-:W-:Y:S02]  /*1540*/  USEL UR5, URZ, 0x1, UP0 ;  /* 0x000000013f057887 */ /* 0x000fe40008000000 */
[----:B------:R-:W-:Y:S02]  /*1550*/  USEL UR8, UR4, URZ, UP0 ;  /* 0x0000003f04087287 */ /* 0x000fe40008000000 */
[----:B------:R-:W-:-:S06]  /*1560*/  ULOP3.LUT UR5, UR38, UR5, URZ, 0x3c, !UPT ;  /* 0x0000000526057292 */ /* 0x000fcc000f8e3c3f */
[----:B01----:R-:W-:-:S07]  /*1570*/  IMAD.U32 R5, RZ, RZ, UR5 ;  /* 0x00000005ff057e24 */ /* 0x003fce000f8e00ff */
.L_x_26:
[----:B01----:R-:W-:Y:S05]  /*1580*/  @!P0 BRA `(.L_x_20) ;  /* 0x0000000000048947 */ /* 0x003fea0003800000 */
[----:B------:R-:W-:Y:S01]  /*1590*/  BPT.TRAP 0x1 ;  /* 0x000000040000795c */ /* 0x000fe20000300000 */
.L_x_20:
[----:B------:R-:W0:Y:S01]  /*15a0*/  S2UR UR5, SR_CgaCtaId ;  /* 0x00000000000579c3 */ /* 0x000e220000008800 */
[----:B------:R-:W-:Y:S01]  /*15b0*/  UMOV UR4, 0x400 ;  /* 0x0000040000047882 */ /* 0x000fe20000000000 */
[----:B------:R-:W-:Y:S01]  /*15c0*/  SHF.L.U32 R3, R5, 0x1f, RZ ;  /* 0x0000001f05037819 */ /* 0x000fe200000006ff */
[----:B0-----:R-:W-:-:S04]  /*15d0*/  ULEA UR11, UR5, UR4, 0x18 ;  /* 0x00000004050b7291 */ /* 0x001fc8000f8ec03f */
[----:B------:R-:W-:-:S09]  /*15e0*/  ULEA UR4, UR8, UR11, 0x3 ;  /* 0x0000000b08047291 */ /* 0x000fd2000f8e183f */
[----:B------:R0:W1:Y:S01]  /*15f0*/  SYNCS.PHASECHK.TRANS64.TRYWAIT P1, [UR4], R3 ;  /* 0x00000003ff0075a7 */ /* 0x0000620008020144 */
[----:B------:R-:W-:Y:S05]  /*1600*/  @!P0 BRA `(.L_x_21) ;  /* 0x0000000000048947 */ /* 0x000fea0003800000 */
[----:B------:R-:W-:Y:S01]  /*1610*/  BPT.TRAP 0x1 ;  /* 0x000000040000795c */ /* 0x000fe20000300000 */
.L_x_21:
[----:B-1----:R-:W-:Y:S05]  /*1620*/  @P1 BRA `(.L_x_22) ;  /* 0x0000000000081947 */ /* 0x002fea0003800000 */
[----:B------:R-:W1:Y:S02]  /*1630*/  SYNCS.PHASECHK.TRANS64.TRYWAIT P1, [UR4], R3 ;  /* 0x00000003ff0075a7 */ /* 0x000e640008020144 */
[----:B-1----:R-:W-:Y:S05]  /*1640*/  @!P1 BRA `(.L_x_23) ;  /* 0x0000006800909947 */ /* 0x002fea0003800000 */
.L_x_22:
[----:B------:R-:W-:Y:S01]  /*1650*/  ULEA UR4, UR8, UR41, 0x9 ;  /* 0x0000002908047291 */ /* 0x000fe2000f8e483f */
[----:B------:R-:W-:Y:S01]  /*1660*/  WARPGROUP.ARRIVE ;  /* 0x00000000000079c5 */ /* 0x000fe20000000000 */
[----:B------:R-:W-:Y:S01]  /*1670*/  ULEA UR6, UR8, UR10, 0x9 ;  /* 0x0000000a08067291 */ /* 0x000fe2000f8e483f */
[----:B------:R-:W-:Y:S01]  /*1680*/  UMOV UR5, 0x40000040 ;  /* 0x4000004000057882 */ /* 0x000fe20000000000 */
[----:B------:R-:W-:-:S07]  /*1690*/  UMOV UR7, 0x40000040 ;  /* 0x4000004000077882 */ /* 0x000fce0000000000 */
[----:B------:R-:W-:Y:S01]  /*16a0*/  HGMMA.64x128x16.F32 R24, gdesc[UR4].tnspA.tnspB, R24, gsb0 ;  /* 0x61e00000041879f0 */ /* 0x000fe20008000818 */
        /* <DEDUP_REMOVED lines=9> */
[----:B------:R-:W-:Y:S01]  /*1740*/  BPT.TRAP 0x1 ;  /* 0x000000040000795c */ /* 0x000fe20000300000 */
.L_x_24:
[----:B------:R-:W-:Y:S01]  /*1750*/  ULEA UR4, UR9, UR11, 0x3 ;  /* 0x0000000b09047291 */ /* 0x000fe2000f8e183f */
[----:B------:R-:W-:-:S03]  /*1760*/  ISETP.GT.U32.AND P1, PT, R19, 0x1, PT ;  /* 0x000000011300780c */ /* 0x000fc60003f24070 */
[----:B------:R-:W-:-:S04]  /*1770*/  UIADD3 UR4, UR4, 0x70, URZ ;  /* 0x0000007004047890 */ /* 0x000fc8000fffe03f */
[----:B------:R-:W-:-:S09]  /*1780*/  UPRMT UR4, URZ, 0x654, UR4 ;  /* 0x000006543f047896 */ /* 0x000fd20008000004 */
[----:B------:R-:W-:Y:S01]  /*1790*/  SYNCS.ARRIVE.TRANS64.RED.A1T0 RZ, [UR4], RZ ;  /* 0x000000ffffff79a7 */ /* 0x000fe20008100404 */
[----:B------:R-:W-:Y:S05]  /*17a0*/  @P1 BRA `(.L_x_25) ;  /* 0x0000000000041947 */ /* 0x000fea0003800000 */
[----:B------:R-:W-:Y:S01]  /*17b0*/  BPT.TRAP 0x1 ;  /* 0x000000040000795c */ /* 0x000fe20000300000 */
.L_x_25:
[----:B------:R-:W-:Y:S01]  /*17c0*/  UIADD3 UR8, UR8, 0x1, URZ ;  /* 0x0000000108087890 */ /* 0x000fe2000fffe03f */
[C---:B------:R-:W-:Y:S01]  /*17d0*/  ISETP.GT.AND P1, PT, R0.reuse, 0x1, PT ;  /* 0x000000010000780c */ /* 0x040fe20003f24270 */
[----:B------:R-:W-:Y:S01]  /*17e0*/  UIADD3 UR9, UR9, 0x1, URZ ;  /* 0x0000000109097890 */ /* 0x000fe2000fffe03f */
[----:B------:R-:W-:Y:S01]  /*17f0*/  VIADD R0, R0, 0xffffffff ;  /* 0xffffffff00007836 */ /* 0x000fe20000000000 */
[----:B------:R-:W-:Y:S02]  /*1800*/  UISETP.NE.AND UP0, UPT, UR8, 0xe, UPT ;  /* 0x0000000e0800788c */ /* 0x000fe4000bf05270 */
[----:B------:R-:W-:Y:S02]  /*1810*/  UISETP.NE.AND UP1, UPT, UR9, 0xe, UPT ;  /* 0x0000000e0900788c */ /* 0x000fe4000bf25270 */
[----:B------:R-:W-:Y:S02]  /*1820*/  USEL UR4, URZ, 0x1, UP0 ;  /* 0x000000013f047887 */ /* 0x000fe40008000000 */
[----:B------:R-:W-:-:S02]  /*1830*/  USEL UR8, UR8, URZ, UP0 ;  /* 0x0000003f08087287 */ /* 0x000fc40008000000 */
[----:B------:R-:W-:Y:S02]  /*1840*/  USEL UR9, UR9, URZ, UP1 ;  /* 0x0000003f09097287 */ /* 0x000fe40008800000 */
[----:B------:R-:W-:Y:S01]  /*1850*/  LOP3.LUT R5, R5, UR4, RZ, 0x3c, !PT ;  /* 0x0000000405057c12 */ /* 0x000fe2000f8e3cff */
[----:B------:R-:W-:Y:S09]  /*1860*/  @P1 BRA `(.L_x_26) ;  /* 0xfffffffc00441947 */ /* 0x000ff2000383ffff */
.L_x_19:
[----:B------:R-:W2:Y:S02]  /*1870*/  LDC R0, c[0x0][0x28c] ;  /* 0x0000a300ff007b82 */ /* 0x000ea40000000800 */
[----:B--2---:R-:W-:-:S13]  /*1880*/  ISETP.GE.AND P1, PT, R0, 0x1, PT ;  /* 0x000000010000780c */ /* 0x004fda0003f26270 */
[----:B------:R-:W-:Y:S05]  /*1890*/  @!P1 BRA `(.L_x_27) ;  /* 0x00000000004c9947 */ /* 0x000fea0003800000 */
[----:B------:R-:W-:Y:S05]  /*18a0*/  @!P0 BRA `(.L_x_28) ;  /* 0x0000000000048947 */ /* 0x000fea0003800000 */
[----:B------:R-:W-:Y:S01]  /*18b0*/  BPT.TRAP 0x1 ;  /* 0x000000040000795c */ /* 0x000fe20000300000 */
.L_x_28:
[----:B------:R-:W-:Y:S01]  /*18c0*/  UISETP.LT.AND UP0, UPT, UR40, 0x1, UPT ;  /* 0x000000012800788c */ /* 0x000fe2000bf01270 */
[----:B------:R-:W2:Y:S01]  /*18d0*/  S2UR UR7, SR_CgaCtaId ;  /* 0x00000000000779c3 */ /* 0x000ea20000008800 */
[----:B------:R-:W-:Y:S02]  /*18e0*/  ISETP.GT.U32.AND P0, PT, R19, 0x1, PT ;  /* 0x000000011300780c */ /* 0x000fe40003f04070 */
[----:B------:R-:W-:-:S04]  /*18f0*/  USEL UR6, UR40, 0x1, UP0 ;  /* 0x0000000128067887 */ /* 0x000fc80008000000 */
[----:B------:R-:W-:-:S04]  /*1900*/  UIADD3 UR6, UR39, UR40, -UR6 ;  /* 0x0000002827067290 */ /* 0x000fc8000fffe806 */
[----:B------:R-:W-:-:S04]  /*1910*/  USHF.R.U32.HI UR4, URZ, 0x1, UR6 ;  /* 0x000000013f047899 */ /* 0x000fc80008011606 */
[----:B------:R-:W-:-:S04]  /*1920*/  UIMAD.WIDE.U32 UR4, UR4, -0x6db6db6d, URZ ;  /* 0x92492493040478a5 */ /* 0x000fc8000f8e003f */
[----:B------:R-:W-:-:S03]  /*1930*/  USHF.R.U32.HI UR4, URZ, 0x2, UR5 ;  /* 0x000000023f047899 */ /* 0x000fc60008011605 */
[----:B------:R-:W-:Y:S01]  /*1940*/  UMOV UR5, 0x400 ;  /* 0x0000040000057882 */ /* 0x000fe20000000000 */
[----:B------:R-:W-:Y:S02]  /*1950*/  UIMAD UR6, UR4, -0xe, UR6 ;  /* 0xfffffff2040678a4 */ /* 0x000fe4000f8e0206 */
[----:B--2---:R-:W-:-:S04]  /*1960*/  ULEA UR5, UR7, UR5, 0x18 ;  /* 0x0000000507057291 */ /* 0x004fc8000f8ec03f */
[----:B------:R-:W-:-:S04]  /*1970*/  ULEA UR6, UR6, UR5, 0x3 ;  /* 0x0000000506067291 */ /* 0x000fc8000f8e183f */
[----:B------:R-:W-:-:S04]  /*1980*/  UIADD3 UR6, UR6, 0x70, URZ ;  /* 0x0000007006067890 */ /* 0x000fc8000fffe03f */
[----:B------:R-:W-:-:S09]  /*1990*/  UPRMT UR6, URZ, 0x654, UR6 ;  /* 0x000006543f067896 */ /* 0x000fd20008000006 */
[----:B------:R-:W-:Y:S01]  /*19a0*/  SYNCS.ARRIVE.TRANS64.RED.A1T0 RZ, [UR6], RZ ;  /* 0x000000ffffff79a7 */ /* 0x000fe20008100406 */
[----:B------:R-:W-:Y:S05]  /*19b0*/  @P0 BRA `(.L_x_27) ;  /* 0x0000000000040947 */ /* 0x000fea0003800000 */
[----:B------:R-:W-:Y:S01]  /*19c0*/  BPT.TRAP 0x1 ;  /* 0x000000040000795c */ /* 0x000fe20000300000 */
.L_x_27:
[----:B------:R-:W2:Y:S01]  /*19d0*/  LDC R6, c[0x0][0x288] ;  /* 0x0000a200ff067b82 */ /* 0x000ea20000000800 */
[----:B------:R-:W-:Y:S01]  /*19e0*/  LOP3.LUT R0, R22, 0x1, RZ, 0xc0, !PT ;  /* 0x0000000116007812 */ /* 0x000fe200078ec0ff */
[----:B------:R-:W-:Y:S01]  /*19f0*/  IMAD.SHL.U32 R13, R92, 0x80, RZ ;  /* 0x000000805c0d7824 */ /* 0x000fe200078e00ff */
[----:B01----:R-:W-:Y:S01]  /*1a00*/  SHF.R.U32.HI R3, RZ, 0x2, R18 ;  /* 0x00000002ff037819 */ /* 0x003fe20000011612 */
[----:B------:R-:W-:Y:S01]  /*1a10*/  UIADD3 UR39, UR40, UR39, URZ ;  /* 0x0000002728277290 */ /* 0x000fe2000fffe03f */
[----:B------:R-:W-:Y:S01]  /*1a20*/  LOP3.LUT R4, R18, 0x60, RZ, 0xc0, !PT ;  /* 0x0000006012047812 */ /* 0x000fe200078ec0ff */
[----:B------:R-:W-:Y:S01]  /*1a30*/  IMAD.SHL.U32 R8, R0, 0x40, RZ ;  /* 0x0000004000087824 */ /* 0x000fe200078e00ff */
[----:B------:R-:W-:Y:S01]  /*1a40*/  LOP3.LUT R5, R18, 0x3, RZ, 0xc0, !PT ;  /* 0x0000000312057812 */ /* 0x000fe200078ec0ff */
[----:B------:R-:W-:Y:S01]  /*1a50*/  UISETP.GT.U32.AND UP0, UPT, UR39, 0xd, UPT ;  /* 0x0000000d2700788c */ /* 0x000fe2000bf04070 */
[----:B------:R-:W-:Y:S01]  /*1a60*/  LOP3.LUT R3, R3, 0x7, RZ, 0xc0, !PT ;  /* 0x0000000703037812 */ /* 0x000fe200078ec0ff */
[----:B------:R-:W-:Y:S01]  /*1a70*/  ULDC UR7, c[0x0][0x284] ;  /* 0x0000a10000077ab9 */ /* 0x000fe20000000800 */
[----:B------:R-:W-:Y:S01]  /*1a80*/  SHF.R.U32.HI R4, RZ, 0x1, R4 ;  /* 0x00000001ff047819 */ /* 0x000fe20000011604 */
[----:B------:R-:W-:Y:S01]  /*1a90*/  USHF.R.U32.HI UR4, URZ, 0x1, UR39 ;  /* 0x000000013f047899 */ /* 0x000fe20008011627 */
[----:B------:R-:W-:Y:S01]  /*1aa0*/  SHF.R.S32.HI R21, RZ, 0x1f, R89 ;  /* 0x0000001fff157819 */ /* 0x000fe20000011459 */
[----:B------:R-:W-:Y:S01]  /*1ab0*/  UISETP.LT.U32.AND UP0, UPT, UR40, 0xe, UP0 ;  /* 0x0000000e2800788c */ /* 0x000fe20008701070 */
[--C-:B------:R-:W-:Y:S01]  /*1ac0*/  IADD3 R7, RZ, -R4, -R3.reuse ;  /* 0x80000004ff077210 */ /* 0x100fe20007ffe803 */
[----:B------:R-:W-:Y:S01]  /*1ad0*/  UISETP.GE.U32.AND UP1, UPT, UR40, 0xe, UPT ;  /* 0x0000000e2800788c */ /* 0x000fe2000bf26070 */
[----:B------:R-:W-:Y:S01]  /*1ae0*/  LOP3.LUT R3, R8, 0x40, R3, 0xe2, !PT ;  /* 0x0000004008037812 */ /* 0x000fe200078ee203 */
[----:B------:R-:W-:Y:S01]  /*1af0*/  IMAD.SHL.U32 R8, R18, 0x2, RZ ;  /* 0x0000000212087824 */ /* 0x000fe200078e00ff */
[----:B------:R-:W-:Y:S01]  /*1b00*/  ULDC.64 UR8, c[0x0][0x5d0] ;  /* 0x0001740000087ab9 */ /* 0x000fe20000000a00 */
[----:B------:R-:W-:Y:S01]  /*1b10*/  UIMAD.WIDE.U32 UR4, UR4, -0x6db6db6d, URZ ;  /* 0x92492493040478a5 */ /* 0x000fe2000f8e003f */
[----:B------:R-:W-:Y:S01]  /*1b20*/  IMAD.WIDE R10, R91, 0x80, RZ ;  /* 0x000000805b0a7825 */ /* 0x000fe200078e02ff */
[----:B------:R-:W-:Y:S01]  /*1b30*/  USEL UR6, URZ, 0x1, !UP0 ;  /* 0x000000013f067887 */ /* 0x000fe2000c000000 */
[----:B------:R-:W-:Y:S01]  /*1b40*/  LOP3.LUT R8, R13, 0x6, R8, 0xf8, !PT ;  /* 0x000000060d087812 */ /* 0x000fe200078ef808 */
[----:B------:R-:W-:Y:S01]  /*1b50*/  USHF.R.U32.HI UR4, URZ, 0x2, UR5 ;  /* 0x000000023f047899 */ /* 0x000fe20008011605 */
[----:B--2---:R-:W-:Y:S01]  /*1b60*/  IMAD R12, R5, -0x2, R6 ;  /* 0xfffffffe050c7824 */ /* 0x004fe200078e0206 */
[----:B------:R-:W-:Y:S01]  /*1b70*/  ISETP.GE.AND P0, PT, R13, R6, PT ;  /* 0x000000060d00720c */ /* 0x000fe20003f06270 */
[----:B------:R-:W-:Y:S01]  /*1b80*/  IMAD.SHL.U32 R5, R91, 0x80, RZ ;  /* 0x000000805b057824 */ /* 0x000fe200078e00ff */
[----:B------:R-:W-:Y:S01]  /*1b90*/  SHF.R.S32.HI R9, RZ, 0x1f, R8 ;  /* 0x0000001fff097819 */ /* 0x000fe20000011408 */
[----:B------:R-:W-:Y:S01]  /*1ba0*/  IMAD R6, R21, UR8, RZ ;  /* 0x0000000815067c24 */ /* 0x000fe2000f8e02ff */
[----:B------:R-:W-:Y:S01]  /*1bb0*/  ULOP3.LUT UR38, UR38, UR6, URZ, 0x3c, !UPT ;  /* 0x0000000626267292 */ /* 0x000fe2000f8e3c3f */
[----:B------:R-:W-:Y:S01]  /*1bc0*/  IMAD R0, R0, -0x40, R7 ;  /* 0xffffffc000007824 */ /* 0x000fe200078e0207 */
[----:B------:R-:W-:Y:S01]  /*1bd0*/  ISETP.GE.OR P0, PT, R5, UR7, P0 ;  /* 0x0000000705007c0c */ /* 0x000fe20008706670 */
[C---:B------:R-:W-:Y:S01]  /*1be0*/  IMAD R15, R89.reuse, UR9, R6 ;  /* 0x00000009590f7c24 */ /* 0x040fe2000f8e0206 */
[----:B------:R-:W-:Y:S01]  /*1bf0*/  LOP3.LUT R105, R10, R3, R4, 0xfe, !PT ;  /* 0x000000030a697212 */ /* 0x000fe200078efe04 */
[----:B------:R-:W-:Y:S01]  /*1c00*/  IMAD.WIDE.U32 R6, R89, UR8, R8 ;  /* 0x0000000859067c25 */ /* 0x000fe2000f8e0008 */
[----:B------:R-:W-:Y:S01]  /*1c10*/  UIMAD UR39, UR4, -0xe, UR39 ;  /* 0xfffffff2042778a4 */ /* 0x000fe2000f8e0227 */
[----:B------:R-:W-:Y:S01]  /*1c20*/  IADD3 R3, -R5, UR7, R0 ;  /* 0x0000000705037c10 */ /* 0x000fe2000fffe100 */
[----:B------:R-:W-:Y:S01]  /*1c30*/  @UP1 ULOP3.LUT UR38, UR38, 0x1, UR4, 0x78, !UPT ;  /* 0x0000000126261892 */ /* 0x000fe2000f8e7804 */
[----:B------:R-:W-:-:S02]  /*1c40*/  IMAD.IADD R7, R7, 0x1, R15 ;  /* 0x0000000107077824 */ /* 0x000fc400078e020f */
[----:B------:R-:W-:Y:S02]  /*1c50*/  IMAD.IADD R4, R12, 0x1, -R13 ;  /* 0x000000010c047824 */ /* 0x000fe400078e0a0d */
[----:B------:R-:W-:Y:S02]  /*1c60*/  IMAD.MOV.U32 R0, RZ, RZ, -0x1 ;  /* 0xffffffffff007424 */ /* 0x000fe400078e00ff */
[----:B------:R-:W-:Y:S05]  /*1c70*/  @P0 BRA `(.L_x_29) ;  /* 0x0000004000240947 */ /* 0x000fea0003800000 */
[----:B------:R-:W0:Y:S01]  /*1c80*/  LDC.64 R98, c[0x0][0x5c8] ;  /* 0x00017200ff627b82 */ /* 0x000e220000000a00 */
[----:B-----5:R-:W-:Y:S01]  /*1c90*/  FSETP.NEU.AND P0, PT, R88, RZ, PT ;  /* 0x000000ff5800720b */ /* 0x020fe20003f0d000 */
[----:B------:R-:W-:Y:S01]  /*1ca0*/  BSSY B0, `(.L_x_29) ;  /* 0x0000406000007945 */ /* 0x000fe20003800000 */
[----:B------:R-:W-:-:S04]  /*1cb0*/  ISETP.GT.AND P2, PT, R4, RZ, PT ;  /* 0x000000ff0400720c */ /* 0x000fc80003f44270 */
[----:B------:R-:W-:Y:S01]  /*1cc0*/  ISETP.GT.AND P1, PT, R3, RZ, P2 ;  /* 0x000000ff0300720c */ /* 0x000fe20001724270 */
[-C--:B0-----:R-:W-:Y:S02]  /*1cd0*/  IMAD R12, R11, R98.reuse, RZ ;  /* 0x000000620b0c7224 */ /* 0x081fe400078e02ff */
[----:B------:R-:W-:-:S04]  /*1ce0*/  IMAD.WIDE.U32 R92, R105, R98, R6 ;  /* 0x00000062695c7225 */ /* 0x000fc800078e0006 */
[----:B------:R-:W-:-:S04]  /*1cf0*/  IMAD R5, R105, R99, R12 ;  /* 0x0000006369057224 */ /* 0x000fc800078e020c */
[----:B------:R-:W-:Y:S01]  /*1d00*/  IMAD.IADD R91, R93, 0x1, R5 ;  /* 0x000000015d5b7824 */ /* 0x000fe200078e0205 */
[----:B------:R-:W-:Y:S06]  /*1d10*/  @!P0 BRA `(.L_x_30) ;  /* 0x0000002c00288947 */ /* 0x000fec0003800000 */
[----:B------:R-:W0:Y:S01]  /*1d20*/  LDC.64 R96, c[0x0][0x5b8] ;  /* 0x00016e00ff607b82 */ /* 0x000e220000000a00 */
[----:B------:R-:W-:-:S07]  /*1d30*/  ULDC.64 UR4, c[0x0][0x5c0] ;  /* 0x0001700000047ab9 */ /* 0x000fce0000000a00 */
[----:B------:R-:W1:Y:S08]  /*1d40*/  LDC.64 R100, c[0x0][0x5b0] ;  /* 0x00016c00ff647b82 */ /* 0x000e700000000a00 */
[----:B------:R-:W2:Y:S01]  /*1d50*/  LDC.64 R102, c[0x0][0x5a8] ;  /* 0x00016a00ff667b82 */ /* 0x000ea20000000a00 */
[-C--:B0-----:R-:W-:Y:S02]  /*1d60*/  IMAD R6, R21, R96.reuse, RZ ;  /* 0x0000006015067224 */ /* 0x081fe400078e02ff */
[----:B------:R-:W-:-:S04]  /*1d70*/  IMAD.WIDE.U32 R94, R89, R96, R8 ;  /* 0x00000060595e7225 */ /* 0x000fc800078e0008 */
[----:B------:R-:W-:Y:S02]  /*1d80*/  IMAD R93, R89, R97, R6 ;  /* 0x00000061595d7224 */ /* 0x000fe400078e0206 */
[-C--:B-1----:R-:W-:Y:S02]  /*1d90*/  IMAD R10, R11, R100.reuse, RZ ;  /* 0x000000640b0a7224 */ /* 0x082fe400078e02ff */
[----:B------:R-:W-:Y:S02]  /*1da0*/  IMAD.IADD R13, R95, 0x1, R93 ;  /* 0x000000015f0d7824 */ /* 0x000fe400078e025d */
[----:B------:R-:W-:Y:S02]  /*1db0*/  IMAD.MOV.U32 R12, RZ, RZ, R94 ;  /* 0x000000ffff0c7224 */ /* 0x000fe400078e005e */
[C---:B------:R-:W-:Y:S02]  /*1dc0*/  IMAD R97, R105.reuse, R101, R10 ;  /* 0x0000006569617224 */ /* 0x040fe400078e020a */
[----:B------:R-:W-:-:S04]  /*1dd0*/  IMAD.WIDE.U32 R6, R105, R100, R12 ;  /* 0x0000006469067225 */ /* 0x000fc800078e000c */
[----:B------:R-:W-:Y:S01]  /*1de0*/  IMAD.IADD R5, R7, 0x1, R97 ;  /* 0x0000000107057824 */ /* 0x000fe200078e0261 */
[----:B--2---:R-:W-:-:S04]  /*1df0*/  LEA R14, P0, R6, R102, 0x1 ;  /* 0x00000066060e7211 */ /* 0x004fc800078008ff */
[----:B------:R-:W-:-:S05]  /*1e00*/  LEA.HI.X R15, R6, R103, R5, 0x1, P0 ;  /* 0x00000067060f7211 */ /* 0x000fca00000f0c05 */
[----:B------:R0:W2:Y:S01]  /*1e10*/  @P1 LDG.E.LTC128B.U16 R5, desc[UR36][R14.64] ;  /* 0x000000240e051981 */ /* 0x0000a2000c1e1520 */
[----:B------:R-:W-:Y:S01]  /*1e20*/  LEA R10, P0, R92, UR4, 0x1 ;  /* 0x000000045c0a7c11 */ /* 0x000fe2000f8008ff */
[----:B------:R-:W-:Y:S01]  /*1e30*/  IMAD.WIDE.U32 R6, R105, R100, R8 ;  /* 0x0000006469067225 */ /* 0x000fe200078e0008 */
[----:B------:R-:W-:Y:S03]  /*1e40*/  BSSY B1, `(.L_x_31) ;  /* 0x0000012000017945 */ /* 0x000fe60003800000 */
[----:B------:R-:W-:Y:S02]  /*1e50*/  IMAD.IADD R7, R97, 0x1, R7 ;  /* 0x0000000161077824 */ /* 0x000fe400078e0207 */
[----:B------:R-:W-:Y:S01]  /*1e60*/  IMAD.WIDE.U32 R20, R89, R96, R6 ;  /* 0x0000006059147225 */ /* 0x000fe200078e0006 */
[----:B0-----:R-:W-:-:S03]  /*1e70*/  SHF.L.U64.HI R15, R100, 0x3, R101 ;  /* 0x00000003640f7819 */ /* 0x001fc60000010265 */
[----:B------:R-:W-:Y:S01]  /*1e80*/  IMAD.IADD R7, R93, 0x1, R21 ;  /* 0x000000015d077824 */ /* 0x000fe200078e0215 */
[----:B------:R-:W-:Y:S01]  /*1e90*/  LEA R6, P4, R20, R102, 0x1 ;  /* 0x0000006614067211 */ /* 0x000fe200078808ff */
[----:B------:R-:W-:-:S03]  /*1ea0*/  IMAD.SHL.U32 R14, R100, 0x8, RZ ;  /* 0x00000008640e7824 */ /* 0x000fc600078e00ff */
[----:B------:R-:W-:Y:S01]  /*1eb0*/  LEA.HI.X R7, R20, R103, R7, 0x1, P4 ;  /* 0x0000006714077211 */ /* 0x000fe200020f0c07 */
[----:B--2---:R-:W-:-:S05]  /*1ec0*/  HADD2.F32 R11, -RZ, R5.H0_H0 ;  /* 0x20000005ff0b7230 */ /* 0x004fca0000004100 */
[----:B------:R-:W-:-:S04]  /*1ed0*/  FMUL R11, R11, R88 ;  /* 0x000000580b0b7220 */ /* 0x000fc80000400000 */
[----:B------:R-:W-:Y:S01]  /*1ee0*/  FFMA R24, R24, R23, R11 ;  /* 0x0000001718187223 */ /* 0x000fe2000000000b */
[----:B------:R-:W-:Y:S02]  /*1ef0*/  LEA.HI.X R11, R92, UR5, R91, 0x1, P0 ;  /* 0x000000055c0b7c11 */ /* 0x000fe400080f0c5b */
[----:B------:R-:W-:Y:S02]  /*1f00*/  ISETP.GT.AND P0, PT, R4, 0x1, PT ;  /* 0x000000010400780c */ /* 0x000fe40003f04270 */
[----:B------:R-:W-:Y:S02]  /*1f10*/  F2FP.F16.F32.PACK_AB R24, RZ, R24 ;  /* 0x00000018ff18723e */ /* 0x000fe400000000ff */
[----:B------:R-:W-:-:S03]  /*1f20*/  ISETP.GT.AND P3, PT, R3, RZ, P0 ;  /* 0x000000ff0300720c */ /* 0x000fc60000764270 */
[----:B------:R0:W-:Y:S10]  /*1f30*/  @P1 STG.E.U16 desc[UR36][R10.64], R24 ;  /* 0x000000180a001986 */ /* 0x0001f4000c101524 */
[----:B------:R-:W-:Y:S05]  /*1f40*/  @!P3 BRA `(.L_x_32) ;  /* 0x000000000004b947 */ /* 0x000fea0003800000 */
[----:B------:R1:W5:Y:S02]  /*1f50*/  LDG.E.LTC128B.U16 R5, desc[UR36][R6.64+0x2] ;  /* 0x0000022406057981 */ /* 0x000364000c1e1520 */
.L_x_32:
[----:B------:R-:W-:Y:S05]  /*1f60*/  BSYNC B1 ;  /* 0x0000000000017941 */ /* 0x000fea0003800000 */
.L_x_31:
[----:B-----5:R-:W-:Y:S01]  /*1f70*/  HADD2.F32 R91, -RZ, R5.H0_H0 ;  /* 0x20000005ff5b7230 */ /* 0x020fe20000004100 */
[----:B------:R-:W-:Y:S01]  /*1f80*/  ISETP.GT.AND P2, PT, R3, 0x8, P2 ;  /* 0x000000080300780c */ /* 0x000fe20001744270 */
[----:B------:R-:W-:Y:S01]  /*1f90*/  IMAD.WIDE.U32 R20, R105, R100, R14 ;  /* 0x0000006469147225 */ /* 0x000fe200078e000e */
[----:B0-----:R-:W-:-:S03]  /*1fa0*/  PRMT R24, R5, 0x7610, R24 ;  /* 0x0000761005187816 */ /* 0x001fc60000000018 */
[----:B------:R-:W-:Y:S01]  /*1fb0*/  FMUL R12, R91, R88 ;  /* 0x000000585b0c7220 */ /* 0x000fe20000400000 */
[----:B------:R-:W-:Y:S01]  /*1fc0*/  IMAD.IADD R97, R97, 0x1, R21 ;  /* 0x0000000161617824 */ /* 0x000fe200078e0215 */
[----:B------:R-:W-:Y:S02]  /*1fd0*/  IADD3 R94, P1, R94, R20, RZ ;  /* 0x000000145e5e7210 */ /* 0x000fe40007f3e0ff */
[----:B------:R-:W-:-:S03]  /*1fe0*/  FFMA R12, R25, R23, R12 ;  /* 0x00000017190c7223 */ /* 0x000fc6000000000c */
[----:B------:R-:W-:Y:S01]  /*1ff0*/  IMAD.X R13, R97, 0x1, R13, P1 ;  /* 0x00000001610d7824 */ /* 0x000fe200008e060d */
[C---:B------:R-:W-:Y:S02]  /*2000*/  LEA R14, P1, R94.reuse, R102, 0x1 ;  /* 0x000000665e0e7211 */ /* 0x040fe400078208ff */
[----:B------:R-:W-:Y:S02]  /*2010*/  F2FP.F16.F32.PACK_AB R12, RZ, R12 ;  /* 0x0000000cff0c723e */ /* 0x000fe400000000ff */
[----:B------:R-:W-:Y:S02]  /*2020*/  LEA.HI.X R15, R94, R103, R13, 0x1, P1 ;  /* 0x000000675e0f7211 */ /* 0x000fe400008f0c0d */
[----:B------:R-:W-:-:S05]  /*2030*/  PRMT R21, R12, 0x7610, R21 ;  /* 0x000076100c157816 */ /* 0x000fca0000000015 */
[----:B------:R0:W-:Y:S04]  /*2040*/  @P3 STG.E.U16 desc[UR36][R10.64+0x2], R21 ;  /* 0x000002150a003986 */ /* 0x0001e8000c101524 */
[----:B------:R-:W2:Y:S01]  /*2050*/  @P2 LDG.E.LTC128B.U16 R24, desc[UR36][R14.64] ;  /* 0x000000240e182981 */ /* 0x000ea2000c1e1520 */
[----:B------:R-:W-:Y:S01]  /*2060*/  IADD3 R20, P1, R8, R20, RZ ;  /* 0x0000001408147210 */ /* 0x000fe20007f3e0ff */
[----:B------:R-:W-:Y:S01]  /*2070*/  BSSY B1, `(.L_x_33) ;  /* 0x0000011000017945 */ /* 0x000fe20003800000 */
[C---:B------:R-:W-:Y:S02]  /*2080*/  SHF.L.U64.HI R13, R98.reuse, 0x4, R99 ;  /* 0x00000004620d7819 */ /* 0x040fe40000010263 */
[----:B------:R-:W-:Y:S01]  /*2090*/  ISETP.GT.AND P0, PT, R3, 0x8, P0 ;  /* 0x000000080300780c */ /* 0x000fe20000704270 */
[----:B0-----:R-:W-:Y:S01]  /*20a0*/  IMAD.X R21, R9, 0x1, R97, P1 ;  /* 0x0000000109157824 */ /* 0x001fe200008e0661 */
[----:B------:R-:W-:Y:S01]  /*20b0*/  LEA R12, P1, R98, R10, 0x4 ;  /* 0x0000000a620c7211 */ /* 0x000fe200078220ff */
[----:B------:R-:W-:-:S04]  /*20c0*/  IMAD.WIDE.U32 R20, R89, R96, R20 ;  /* 0x0000006059147225 */ /* 0x000fc800078e0014 */
[----:B------:R-:W-:Y:S01]  /*20d0*/  IMAD.X R13, R13, 0x1, R11, P1 ;  /* 0x000000010d0d7824 */ /* 0x000fe200008e060b */
[----:B------:R-:W-:Y:S01]  /*20e0*/  LEA R8, P3, R20, R102, 0x1 ;  /* 0x0000006614087211 */ /* 0x000fe200078608ff */
[----:B------:R-:W-:-:S05]  /*20f0*/  IMAD.IADD R9, R93, 0x1, R21 ;  /* 0x000000015d097824 */ /* 0x000fca00078e0215 */
[----:B------:R-:W-:Y:S01]  /*2100*/  LEA.HI.X R9, R20, R103, R9, 0x1, P3 ;  /* 0x0000006714097211 */ /* 0x000fe200018f0c09 */
[----:B--2---:R-:W-:-:S05]  /*2110*/  HADD2.F32 R5, -RZ, R24.H0_H0 ;  /* 0x20000018ff057230 */ /* 0x004fca0000004100 */
[----:B------:R-:W-:-:S04]  /*2120*/  FMUL R5, R5, R88 ;  /* 0x0000005805057220 */ /* 0x000fc80000400000 */
[----:B------:R-:W-:-:S05]  /*2130*/  FFMA R5, R26, R23, R5 ;  /* 0x000000171a057223 */ /* 0x000fca0000000005 */
[----:B------:R-:W-:-:S05]  /*2140*/  F2FP.F16.F32.PACK_AB R5, RZ, R5 ;  /* 0x00000005ff05723e */ /* 0x000fca00000000ff */
[----:B------:R0:W-:Y:S01]  /*2150*/  @P2 STG.E.U16 desc[UR36][R12.64], R5 ;  /* 0x000000050c002986 */ /* 0x0001e2000c101524 */
[----:B------:R-:W-:Y:S05]  /*2160*/  @!P0 BRA `(.L_x_34) ;  /* 0x0000000000048947 */ /* 0x000fea0003800000 */
[----:B------:R2:W5:Y:S02]  /*2170*/  LDG.E.LTC128B.U16 R24, desc[UR36][R8.64+0x2] ;  /* 0x0000022408187981 */ /* 0x000564000c1e1520 */
.L_x_34:
[----:B------:R-:W-:Y:S05]  /*2180*/  BSYNC B1 ;  /* 0x0000000000017941 */ /* 0x000fea0003800000 */
.L_x_33:
[----:B0----5:R-:W-:Y:S01]  /*2190*/  HADD2.F32 R5, -RZ, R24.H0_H0 ;  /* 0x20000018ff057230 */ /* 0x021fe20000004100 */
[----:B------:R-:W-:Y:S01]  /*21a0*/  ISETP.GT.AND P1, PT, R4, 0x8, PT ;  /* 0x000000080400780c */ /* 0x000fe20003f24270 */
[----:B------:R-:W-:Y:S03]  /*21b0*/  BSSY B1, `(.L_x_35) ;  /* 0x0000008000017945 */ /* 0x000fe60003800000 */
[----:B------:R-:W-:Y:S01]  /*21c0*/  FMUL R14, R5, R88 ;  /* 0x00000058050e7220 */ /* 0x000fe20000400000 */
[----:B------:R-:W-:-:S03]  /*21d0*/  ISETP.GT.AND P2, PT, R3, RZ, P1 ;  /* 0x000000ff0300720c */ /* 0x000fc60000f44270 */
[----:B------:R-:W-:-:S05]  /*21e0*/  FFMA R14, R27, R23, R14 ;  /* 0x000000171b0e7223 */ /* 0x000fca000000000e */
[----:B------:R-:W-:-:S05]  /*21f0*/  F2FP.F16.F32.PACK_AB R14, RZ, R14 ;  /* 0x0000000eff0e723e */ /* 0x000fca00000000ff */
[----:B------:R0:W-:Y:S01]  /*2200*/  @P0 STG.E.U16 desc[UR36][R12.64+0x2], R14 ;  /* 0x0000020e0c000986 */ /* 0x0001e2000c101524 */
[----:B------:R-:W-:Y:S05]  /*2210*/  @!P2 BRA `(.L_x_36) ;  /* 0x000000000004a947 */ /* 0x000fea0003800000 */
[----:B------:R3:W5:Y:S02]  /*2220*/  LDG.E.LTC128B.U16 R24, desc[UR36][R6.64+0x10] ;  /* 0x0000102406187981 */ /* 0x000764000c1e1520 */
.L_x_36:
[----:B------:R-:W-:Y:S05]  /*2230*/  BSYNC B1 ;  /* 0x0000000000017941 */ /* 0x000fea0003800000 */
.L_x_35:
[----:B-----5:R-:W-:Y:S01]  /*2240*/  HADD2.F32 R5, -RZ, R24.H0_H0 ;  /* 0x20000018ff057230 */ /* 0x020fe20000004100 */
        /* <DEDUP_REMOVED lines=9> */
.L_x_38:
[----:B------:R-:W-:Y:S05]  /*22e0*/  BSYNC B1 ;  /* 0x0000000000017941 */ /* 0x000fea0003800000 */
.L_x_37:
[----:B----45:R-:W-:Y:S01]  /*22f0*/  HADD2.F32 R5, -RZ, R24.H0_H0 ;  /* 0x20000018ff057230 */ /* 0x030fe20000004100 */
[----:B------:R-:W-:Y:S01]  /*2300*/  ISETP.GT.AND P1, PT, R3, 0x8, P1 ;  /* 0x000000080300780c */ /* 0x000fe20000f24270 */
[----:B------:R-:W-:Y:S03]  /*2310*/  BSSY B1, `(.L_x_39) ;  /* 0x0000007000017945 */ /* 0x000fe60003800000 */
[----:B0-----:R-:W-:-:S04]  /*2320*/  FMUL R14, R5, R88 ;  /* 0x00000058050e7220 */ /* 0x001fc80000400000 */
[----:B------:R-:W-:-:S05]  /*2330*/  FFMA R14, R29, R23, R14 ;  /* 0x000000171d0e7223 */ /* 0x000fca000000000e */
[----:B------:R-:W-:-:S05]  /*2340*/  F2FP.F16.F32.PACK_AB R14, RZ, R14 ;  /* 0x0000000eff0e723e */ /* 0x000fca00000000ff */
[----:B------:R0:W-:Y:S01]  /*2350*/  @P3 STG.E.U16 desc[UR36][R10.64+0x12], R14 ;  /* 0x0000120e0a003986 */ /* 0x0001e2000c101524 */
[----:B------:R-:W-:Y:S05]  /*2360*/  @!P1 BRA `(.L_x_40) ;  /* 0x0000000000049947 */ /* 0x000fea0003800000 */
[----:B------:R4:W5:Y:S02]  /*2370*/  LDG.E.LTC128B.U16 R24, desc[UR36][R8.64+0x10] ;  /* 0x0000102408187981 */ /* 0x000964000c1e1520 */
.L_x_40:
[----:B------:R-:W-:Y:S05]  /*2380*/  BSYNC B1 ;  /* 0x0000000000017941 */ /* 0x000fea0003800000 */
.L_x_39:
[----:B-----5:R-:W-:Y:S01]  /*2390*/  HADD2.F32 R5, -RZ, R24.H0_H0 ;  /* 0x20000018ff057230 */ /* 0x020fe20000004100 */
[----:B------:R-:W-:Y:S01]  /*23a0*/  ISETP.GT.AND P0, PT, R3, 0x8, P0 ;  /* 0x000000080300780c */ /* 0x000fe20000704270 */
[----:B------:R-:W-:Y:S03]  /*23b0*/  BSSY B1, `(.L_x_41) ;  /* 0x0000007000017945 */ /* 0x000fe60003800000 */
[----:B------:R-:W-:-:S04]  /*23c0*/  FMUL R5, R5, R88 ;  /* 0x0000005805057220 */ /* 0x000fc80000400000 */
[----:B------:R-:W-:-:S05]  /*23d0*/  FFMA R5, R30, R23, R5 ;  /* 0x000000171e057223 */ /* 0x000fca0000000005 */
[----:B------:R-:W-:-:S05]  /*23e0*/  F2FP.F16.F32.PACK_AB R5, RZ, R5 ;  /* 0x00000005ff05723e */ /* 0x000fca00000000ff */
[----:B------:R0:W-:Y:S01]  /*23f0*/  @P1 STG.E.U16 desc[UR36][R12.64+0x10], R5 ;  /* 0x000010050c001986 */ /* 0x0001e2000c101524 */
[----:B------:R-:W-:Y:S05]  /*2400*/  @!P0 BRA `(.L_x_42) ;  /* 0x0000000000048947 */ /* 0x000fea0003800000 */
[----:B------:R0:W5:Y:S02]  /*2410*/  LDG.E.LTC128B.U16 R24, desc[UR36][R8.64+0x12] ;  /* 0x0000122408187981 */ /* 0x000164000c1e1520 */
.L_x_42:
[----:B------:R-:W-:Y:S05]  /*2420*/  BSYNC B1 ;  /* 0x0000000000017941 */ /* 0x000fea0003800000 */
.L_x_41:
        /* <DEDUP_REMOVED lines=10> */
.L_x_44:
[----:B------:R-:W-:Y:S05]  /*24d0*/  BSYNC B1 ;  /* 0x0000000000017941 */ /* 0x000fea0003800000 */
.L_x_43:
        /* <DEDUP_REMOVED lines=10> */
.L_x_46:
[----:B------:R-:W-:Y:S05]  /*2580*/  BSYNC B1 ;  /* 0x0000000000017941 */ /* 0x000fea0003800000 */
.L_x_45:
[----:B0----5:R-:W-:Y:S01]  /*2590*/  HADD2.F32 R5, -RZ, R24.H0_H0 ;  /* 0x20000018ff057230 */ /* 0x021fe20000004100 */
        /* <DEDUP_REMOVED lines=8> */
.L_x_48:
[----:B------:R-:W-:Y:S05]  /*2620*/  BSYNC B1 ;  /* 0x0000000000017941 */ /* 0x000fea0003800000 */
.L_x_47:
        /* <DEDUP_REMOVED lines=9> */
.L_x_50:
[----:B------:R-:W-:Y:S05]  /*26c0*/  BSYNC B1 ;  /* 0x0000000000017941 */ /* 0x000fea0003800000 */
.L_x_49:
        /* <DEDUP_REMOVED lines=10> */
.L_x_52:
[----:B------:R-:W-:Y:S05]  /*2770*/  BSYNC B1 ;  /* 0x0000000000017941 */ /* 0x000fea0003800000 */
.L_x_51:
        /* <DEDUP_REMOVED lines=10> */
.L_x_54:
[----:B------:R-:W-:Y:S05]  /*2820*/  BSYNC B1 ;  /* 0x0000000000017941 */ /* 0x000fea0003800000 */
.L_x_53:
        /* <DEDUP_REMOVED lines=9> */
.L_x_56:
[----:B------:R-:W-:Y:S05]  /*28c0*/  BSYNC B1 ;  /* 0x0000000000017941 */ /* 0x000fea0003800000 */
.L_x_55:
        /* <DEDUP_REMOVED lines=9> */
.L_x_58:
[----:B------:R-:W-:Y:S05]  /*2960*/  BSYNC B1 ;  /* 0x0000000000017941 */ /* 0x000fea0003800000 */
.L_x_57:
        /* <DEDUP_REMOVED lines=10> */
.L_x_60:
[----:B------:R-:W-:Y:S05]  /*2a10*/  BSYNC B1 ;  /* 0x0000000000017941 */ /* 0x000fea0003800000 */
.L_x_59:
        /* <DEDUP_REMOVED lines=10> */
.L_x_62:
[----:B------:R-:W-:Y:S05]  /*2ac0*/  BSYNC B1 ;  /* 0x0000000000017941 */ /* 0x000fea0003800000 */
.L_x_61:
        /* <DEDUP_REMOVED lines=9> */
.L_x_64:
[----:B------:R-:W-:Y:S05]  /*2b60*/  BSYNC B1 ;  /* 0x0000000000017941 */ /* 0x000fea0003800000 */
.L_x_63:
        /* <DEDUP_REMOVED lines=9> */
.L_x_66:
[----:B------:R-:W-:Y:S05]  /*2c00*/  BSYNC B1 ;  /* 0x0000000000017941 */ /* 0x000fea0003800000 */
.L_x_65:
        /* <DEDUP_REMOVED lines=10> */
.L_x_68:
[----:B------:R-:W-:Y:S05]  /*2cb0*/  BSYNC B1 ;  /* 0x0000000000017941 */ /* 0x000fea0003800000 */
.L_x_67:
        /* <DEDUP_REMOVED lines=10> */
.L_x_70:
[----:B------:R-:W-:Y:S05]  /*2d60*/  BSYNC B1 ;  /* 0x0000000000017941 */ /* 0x000fea0003800000 */
.L_x_69:
        /* <DEDUP_REMOVED lines=9> */
.L_x_72:
[----:B------:R-:W-:Y:S05]  /*2e00*/  BSYNC B1 ;  /* 0x0000000000017941 */ /* 0x000fea0003800000 */
.L_x_71:
        /* <DEDUP_REMOVED lines=9> */
.L_x_74:
[----:B------:R-:W-:Y:S05]  /*2ea0*/  BSYNC B1 ;  /* 0x0000000000017941 */ /* 0x000fea0003800000 */
.L_x_73:
        /* <DEDUP_REMOVED lines=10> */
.L_x_76:
[----:B------:R-:W-:Y:S05]  /*2f50*/  BSYNC B1 ;  /* 0x0000000000017941 */ /* 0x000fea0003800000 */
.L_x_75:
        /* <DEDUP_REMOVED lines=10> */
.L_x_78:
[----:B------:R-:W-:Y:S05]  /*3000*/  BSYNC B1 ;  /* 0x0000000000017941 */ /* 0x000fea0003800000 */
.L_x_77:
        /* <DEDUP_REMOVED lines=9> */
.L_x_80:
[----:B------:R-:W-:Y:S05]  /*30a0*/  BSYNC B1 ;  /* 0x0000000000017941 */ /* 0x000fea0003800000 */
.L_x_79:
        /* <DEDUP_REMOVED lines=9> */
.L_x_82:
[----:B------:R-:W-:Y:S05]  /*3140*/  BSYNC B1 ;  /* 0x0000000000017941 */ /* 0x000fea0003800000 */
.L_x_81:
        /* <DEDUP_REMOVED lines=10> */
.L_x_84:
[----:B------:R-:W-:Y:S05]  /*31f0*/  BSYNC B1 ;  /* 0x0000000000017941 */ /* 0x000fea0003800000 */
.L_x_83:
        /* <DEDUP_REMOVED lines=10> */
.L_x_86:
[----:B------:R-:W-:Y:S05]  /*32a0*/  BSYNC B1 ;  /* 0x0000000000017941 */ /* 0x000fea0003800000 */
.L_x_85:
        /* <DEDUP_REMOVED lines=9> */
.L_x_88:
[----:B------:R-:W-:Y:S05]  /*3340*/  BSYNC B1 ;  /* 0x0000000000017941 */ /* 0x000fea0003800000 */
.L_x_87:
        /* <DEDUP_REMOVED lines=9> */
.L_x_90:
[----:B------:R-:W-:Y:S05]  /*33e0*/  BSYNC B1 ;  /* 0x0000000000017941 */ /* 0x000fea0003800000 */
.L_x_89:
        /* <DEDUP_REMOVED lines=10> */
.L_x_92:
[----:B------:R-:W-:Y:S05]  /*3490*/  BSYNC B1 ;  /* 0x0000000000017941 */ /* 0x000fea0003800000 */
.L_x_91:
        /* <DEDUP_REMOVED lines=10> */
.L_x_94:
[----:B------:R-:W-:Y:S05]  /*3540*/  BSYNC B1 ;  /* 0x0000000000017941 */ /* 0x000fea0003800000 */
.L_x_93:
        /* <DEDUP_REMOVED lines=9> */
.L_x_96:
[----:B------:R-:W-:Y:S05]  /*35e0*/  BSYNC B1 ;  /* 0x0000000000017941 */ /* 0x000fea0003800000 */
.L_x_95:
        /* <DEDUP_REMOVED lines=9> */
.L_x_98:
[----:B------:R-:W-:Y:S05]  /*3680*/  BSYNC B1 ;  /* 0x0000000000017941 */ /* 0x000fea0003800000 */
.L_x_97:
        /* <DEDUP_REMOVED lines=10> */
.L_x_100:
[----:B------:R-:W-:Y:S05]  /*3730*/  BSYNC B1 ;  /* 0x0000000000017941 */ /* 0x000fea0003800000 */
.L_x_99:
        /* <DEDUP_REMOVED lines=10> */
.L_x_102:
[----:B------:R-:W-:Y:S05]  /*37e0*/  BSYNC B1 ;  /* 0x0000000000017941 */ /* 0x000fea0003800000 */
.L_x_101:
        /* <DEDUP_REMOVED lines=9> */
.L_x_104:
[----:B------:R-:W-:Y:S05]  /*3880*/  BSYNC B1 ;  /* 0x0000000000017941 */ /* 0x000fea0003800000 */
.L_x_103:
        /* <DEDUP_REMOVED lines=9> */
.L_x_106:
[----:B------:R-:W-:Y:S05]  /*3920*/  BSYNC B1 ;  /* 0x0000000000017941 */ /* 0x000fea0003800000 */
.L_x_105:
        /* <DEDUP_REMOVED lines=10> */
.L_x_108:
[----:B------:R-:W-:Y:S05]  /*39d0*/  BSYNC B1 ;  /* 0x0000000000017941 */ /* 0x000fea0003800000 */
.L_x_107:
        /* <DEDUP_REMOVED lines=10> */
.L_x_110:
[----:B------:R-:W-:Y:S05]  /*3a80*/  BSYNC B1 ;  /* 0x0000000000017941 */ /* 0x000fea0003800000 */
.L_x_109:
        /* <DEDUP_REMOVED lines=9> */
.L_x_112:
[----:B------:R-:W-:Y:S05]  /*3b20*/  BSYNC B1 ;  /* 0x0000000000017941 */ /* 0x000fea0003800000 */
.L_x_111:
        /* <DEDUP_REMOVED lines=9> */
.L_x_114:
[----:B------:R-:W-:Y:S05]  /*3bc0*/  BSYNC B1 ;  /* 0x0000000000017941 */ /* 0x000fea0003800000 */
.L_x_113:
        /* <DEDUP_REMOVED lines=10> */
.L_x_116:
[----:B------:R-:W-:Y:S05]  /*3c70*/  BSYNC B1 ;  /* 0x0000000000017941 */ /* 0x000fea0003800000 */
.L_x_115:
        /* <DEDUP_REMOVED lines=10> */
.L_x_118:
[----:B------:R-:W-:Y:S05]  /*3d20*/  BSYNC B1 ;  /* 0x0000000000017941 */ /* 0x000fea0003800000 */
.L_x_117:
        /* <DEDUP_REMOVED lines=9> */
.L_x_120:
[----:B------:R-:W-:Y:S05]  /*3dc0*/  BSYNC B1 ;  /* 0x0000000000017941 */ /* 0x000fea0003800000 */
.L_x_119:
        /* <DEDUP_REMOVED lines=9> */
.L_x_122:
[----:B------:R-:W-:Y:S05]  /*3e60*/  BSYNC B1 ;  /* 0x0000000000017941 */ /* 0x000fea0003800000 */
.L_x_121:
        /* <DEDUP_REMOVED lines=10> */
.L_x_124:
[----:B------:R-:W-:Y:S05]  /*3f10*/  BSYNC B1 ;  /* 0x0000000000017941 */ /* 0x000fea0003800000 */
.L_x_123:
        /* <DEDUP_REMOVED lines=10> */
.L_x_126:
[----:B------:R-:W-:Y:S05]  /*3fc0*/  BSYNC B1 ;  /* 0x0000000000017941 */ /* 0x000fea0003800000 */
.L_x_125:
        /* <DEDUP_REMOVED lines=9> */
.L_x_128:
[----:B------:R-:W-:Y:S05]  /*4060*/  BSYNC B1 ;  /* 0x0000000000017941 */ /* 0x000fea0003800000 */
.L_x_127:
        /* <DEDUP_REMOVED lines=9> */
.L_x_130:
[----:B------:R-:W-:Y:S05]  /*4100*/  BSYNC B1 ;  /* 0x0000000000017941 */ /* 0x000fea0003800000 */
.L_x_129:
        /* <DEDUP_REMOVED lines=10> */
.L_x_132:
[----:B------:R-:W-:Y:S05]  /*41b0*/  BSYNC B1 ;  /* 0x0000000000017941 */ /* 0x000fea0003800000 */
.L_x_131:
        /* <DEDUP_REMOVED lines=10> */
.L_x_134:
[----:B------:R-:W-:Y:S05]  /*4260*/  BSYNC B1 ;  /* 0x0000000000017941 */ /* 0x000fea0003800000 */
.L_x_133:
        /* <DEDUP_REMOVED lines=9> */
.L_x_136:
[----:B------:R-:W-:Y:S05]  /*4300*/  BSYNC B1 ;  /* 0x0000000000017941 */ /* 0x000fea0003800000 */
.L_x_135:
        /* <DEDUP_REMOVED lines=9> */
.L_x_138:
[----:B------:R-:W-:Y:S05]  /*43a0*/  BSYNC B1 ;  /* 0x0000000000017941 */ /* 0x000fea0003800000 */
.L_x_137:
        /* <DEDUP_REMOVED lines=10> */
.L_x_140:
[----:B------:R-:W-:Y:S05]  /*4450*/  BSYNC B1 ;  /* 0x0000000000017941 */ /* 0x000fea0003800000 */
.L_x_139:
        /* <DEDUP_REMOVED lines=10> */
.L_x_142:
[----:B------:R-:W-:Y:S05]  /*4500*/  BSYNC B1 ;  /* 0x0000000000017941 */ /* 0x000fea0003800000 */
.L_x_141:
        /* <DEDUP_REMOVED lines=9> */
.L_x_144:
[----:B------:R-:W-:Y:S05]  /*45a0*/  BSYNC B1 ;  /* 0x0000000000017941 */ /* 0x000fea0003800000 */
.L_x_143:
        /* <DEDUP_REMOVED lines=9> */
.L_x_146:
[----:B------:R-:W-:Y:S05]  /*4640*/  BSYNC B1 ;  /* 0x0000000000017941 */ /* 0x000fea0003800000 */
.L_x_145:
        /* <DEDUP_REMOVED lines=10> */
.L_x_148:
[----:B------:R-:W-:Y:S05]  /*46f0*/  BSYNC B1 ;  /* 0x0000000000017941 */ /* 0x000fea0003800000 */
.L_x_147:
[----:B-----5:R-:W-:Y:S01]  /*4700*/  HADD2.F32 R5, -RZ, R24.H0_H0 ;  /* 0x20000018ff057230 */ /* 0x020fe20000004100 */
[----:B------:R-:W-:Y:S01]  /*4710*/  ISETP.GT.AND P0, PT, R4, 0x79, PT ;  /* 0x000000790400780c */ /* 0x000fe20003f04270 */
[----:B------:R-:W-:Y:S01]  /*4720*/  @P2 IMAD.MOV.U32 R4, RZ, RZ, R10 ;  /* 0x000000ffff042224 */ /* 0x000fe200078e000a */
[----:B------:R-:W-:Y:S02]  /*4730*/  BSSY B1, `(.L_x_149) ;  /* 0x000000a000017945 */ /* 0x000fe40003800000 */
[----:B------:R-:W-:Y:S01]  /*4740*/  FMUL R5, R5, R88 ;  /* 0x0000005805057220 */ /* 0x000fe20000400000 */
[----:B------:R-:W-:-:S03]  /*4750*/  ISETP.GT.AND P3, PT, R3, RZ, P0 ;  /* 0x000000ff0300720c */ /* 0x000fc60000764270 */
[----:B------:R-:W-:-:S05]  /*4760*/  FFMA R5, R84, R23, R5 ;  /* 0x0000001754057223 */ /* 0x000fca0000000005 */
[----:B------:R-:W-:-:S04]  /*4770*/  F2FP.F16.F32.PACK_AB R5, RZ, R5 ;  /* 0x00000005ff05723e */ /* 0x000fc800000000ff */
[----:B0-----:R-:W-:Y:S01]  /*4780*/  PRMT R14, R5, 0x7610, R14 ;  /* 0x00007610050e7816 */ /* 0x001fe2000000000e */
[----:B------:R-:W-:-:S05]  /*4790*/  @P2 IMAD.MOV.U32 R5, RZ, RZ, R11 ;  /* 0x000000ffff052224 */ /* 0x000fca00078e000b */
[----:B------:R0:W-:Y:S01]  /*47a0*/  @P2 STG.E.U16 desc[UR36][R4.64+0xf0], R14 ;  /* 0x0000f00e04002986 */ /* 0x0001e2000c101524 */
[----:B------:R-:W-:Y:S05]  /*47b0*/  @!P3 BRA `(.L_x_150) ;  /* 0x000000000004b947 */ /* 0x000fea0003800000 */
[----:B------:R0:W5:Y:S02]  /*47c0*/  LDG.E.LTC128B.U16 R24, desc[UR36][R6.64+0xf2] ;  /* 0x0000f22406187981 */ /* 0x000164000c1e1520 */
.L_x_150:
[----:B------:R-:W-:Y:S05]  /*47d0*/  BSYNC B1 ;  /* 0x0000000000017941 */ /* 0x000fea0003800000 */
.L_x_149:
        /* <DEDUP_REMOVED lines=9> */
.L_x_152:
[----:B------:R-:W-:Y:S05]  /*4870*/  BSYNC B1 ;  /* 0x0000000000017941 */ /* 0x000fea0003800000 */
.L_x_151:
[----:B-----5:R-:W-:Y:S01]  /*4880*/  HADD2.F32 R5, -RZ, R24.H0_H0 ;  /* 0x20000018ff057230 */ /* 0x020fe20000004100 */
[----:B------:R-:W-:Y:S01]  /*4890*/  ISETP.GT.AND P0, PT, R3, 0x8, P0 ;  /* 0x000000080300780c */ /* 0x000fe20000704270 */
[----:B0-----:R-:W-:Y:S01]  /*48a0*/  @P1 IMAD.MOV.U32 R4, RZ, RZ, R12 ;  /* 0x000000ffff041224 */ /* 0x001fe200078e000c */
[----:B------:R-:W-:Y:S02]  /*48b0*/  BSSY B1, `(.L_x_153) ;  /* 0x0000009000017945 */ /* 0x000fe40003800000 */
[----:B------:R-:W-:-:S04]  /*48c0*/  FMUL R5, R5, R88 ;  /* 0x0000005805057220 */ /* 0x000fc80000400000 */
[----:B------:R-:W-:-:S05]  /*48d0*/  FFMA R5, R86, R23, R5 ;  /* 0x0000001756057223 */ /* 0x000fca0000000005 */
[----:B------:R-:W-:-:S04]  /*48e0*/  F2FP.F16.F32.PACK_AB R5, RZ, R5 ;  /* 0x00000005ff05723e */ /* 0x000fc800000000ff */
[----:B-1-3--:R-:W-:Y:S01]  /*48f0*/  PRMT R6, R5, 0x7610, R6 ;  /* 0x0000761005067816 */ /* 0x00afe20000000006 */
[----:B------:R-:W-:-:S05]  /*4900*/  @P1 IMAD.MOV.U32 R5, RZ, RZ, R13 ;  /* 0x000000ffff051224 */ /* 0x000fca00078e000d */
[----:B------:R0:W-:Y:S01]  /*4910*/  @P1 STG.E.U16 desc[UR36][R4.64+0xf0], R6 ;  /* 0x0000f00604001986 */ /* 0x0001e2000c101524 */
[----:B------:R-:W-:Y:S05]  /*4920*/  @!P0 BRA `(.L_x_154) ;  /* 0x0000000000048947 */ /* 0x000fea0003800000 */
[----:B------:R1:W5:Y:S02]  /*4930*/  LDG.E.LTC128B.U16 R24, desc[UR36][R8.64+0xf2] ;  /* 0x0000f22408187981 */ /* 0x000364000c1e1520 */
.L_x_154:
[----:B------:R-:W-:Y:S05]  /*4940*/  BSYNC B1 ;  /* 0x0000000000017941 */ /* 0x000fea0003800000 */
.L_x_153:
[----:B------:R-:W-:Y:S05]  /*4950*/  @!P0 BRA `(.L_x_155) ;  /* 0x0000001000e88947 */ /* 0x000fea0003800000 */
[----:B-----5:R-:W-:-:S05]  /*4960*/  HADD2.F32 R3, -RZ, R24.H0_H0 ;  /* 0x20000018ff037230 */ /* 0x020fca0000004100 */
[----:B0-----:R-:W-:-:S04]  /*4970*/  FMUL R4, R3, R88 ;  /* 0x0000005803047220 */ /* 0x001fc80000400000 */
[----:B------:R-:W-:-:S05]  /*4980*/  FFMA R4, R87, R23, R4 ;  /* 0x0000001757047223 */ /* 0x000fca0000000004 */
[----:B------:R-:W-:-:S05]  /*4990*/  F2FP.F16.F32.PACK_AB R4, RZ, R4 ;  /* 0x00000004ff04723e */ /* 0x000fca00000000ff */
[----:B------:R3:W-:Y:S01]  /*49a0*/  STG.E.U16 desc[UR36][R12.64+0xf2], R4 ;  /* 0x0000f2040c007986 */ /* 0x0007e2000c101524 */
[----:B------:R-:W-:Y:S05]  /*49b0*/  BRA `(.L_x_155) ;  /* 0x0000001000d07947 */ /* 0x000fea0003800000 */
.L_x_30:
[----:B------:R-:W-:Y:S01]  /*49c0*/  ISETP.GT.AND P0, PT, R4, 0x1, PT ;  /* 0x000000010400780c */ /* 0x000fe20003f04270 */
[----:B------:R-:W-:Y:S01]  /*49d0*/  ULDC.64 UR4, c[0x0][0x5c0] ;  /* 0x0001700000047ab9 */ /* 0x000fe20000000a00 */
[-C--:B------:R-:W-:Y:S01]  /*49e0*/  FMUL R24, R24, R23.reuse ;  /* 0x0000001718187220 */ /* 0x080fe20000400000 */
[-C--:B------:R-:W-:Y:S01]  /*49f0*/  FMUL R25, R25, R23.reuse ;  /* 0x0000001719197220 */ /* 0x080fe20000400000 */
[----:B------:R-:W-:Y:S01]  /*4a00*/  ISETP.GT.AND P3, PT, R3, RZ, P0 ;  /* 0x000000ff0300720c */ /* 0x000fe20000764270 */
[-C--:B------:R-:W-:Y:S01]  /*4a10*/  FMUL R26, R26, R23.reuse ;  /* 0x000000171a1a7220 */ /* 0x080fe20000400000 */
[----:B------:R-:W-:Y:S01]  /*4a20*/  LEA R6, P4, R92, UR4, 0x1 ;  /* 0x000000045c067c11 */ /* 0x000fe2000f8808ff */
[-C--:B------:R-:W-:Y:S01]  /*4a30*/  FMUL R27, R27, R23.reuse ;  /* 0x000000171b1b7220 */ /* 0x080fe20000400000 */
[----:B------:R-:W-:Y:S01]  /*4a40*/  F2FP.F16.F32.PACK_AB R24, RZ, R24 ;  /* 0x00000018ff18723e */ /* 0x000fe200000000ff */
[-C--:B------:R-:W-:Y:S01]  /*4a50*/  FMUL R28, R28, R23.reuse ;  /* 0x000000171c1c7220 */ /* 0x080fe20000400000 */
[----:B------:R-:W-:Y:S01]  /*4a60*/  LEA.HI.X R7, R92, UR5, R91, 0x1, P4 ;  /* 0x000000055c077c11 */ /* 0x000fe2000a0f0c5b */
[----:B------:R-:W-:Y:S01]  /*4a70*/  FMUL R29, R29, R23 ;  /* 0x000000171d1d7220 */ /* 0x000fe20000400000 */
[----:B------:R-:W-:Y:S01]  /*4a80*/  F2FP.F16.F32.PACK_AB R25, RZ, R25 ;  /* 0x00000019ff19723e */ /* 0x000fe200000000ff */
[-C--:B------:R-:W-:Y:S01]  /*4a90*/  FMUL R30, R30, R23.reuse ;  /* 0x000000171e1e7220 */ /* 0x080fe20000400000 */
[----:B------:R-:W-:Y:S01]  /*4aa0*/  SHF.L.U64.HI R99, R98, 0x4, R99 ;  /* 0x0000000462637819 */ /* 0x000fe20000010263 */
[----:B------:R-:W-:Y:S01]  /*4ab0*/  @P1 STG.E.U16 desc[UR36][R6.64], R24 ;  /* 0x0000001806001986 */ /* 0x000fe2000c101524 */
[----:B------:R-:W-:Y:S01]  /*4ac0*/  ISETP.GT.AND P1, PT, R4, 0x8, PT ;  /* 0x000000080400780c */ /* 0x000fe20003f24270 */
[-C--:B------:R-:W-:Y:S01]  /*4ad0*/  FMUL R31, R31, R23.reuse ;  /* 0x000000171f1f7220 */ /* 0x080fe20000400000 */
[C---:B------:R-:W-:Y:S01]  /*4ae0*/  ISETP.GT.AND P4, PT, R3.reuse, 0x8, P0 ;  /* 0x000000080300780c */ /* 0x040fe20000784270 */
[----:B------:R-:W-:Y:S01]  /*4af0*/  @P3 STG.E.U16 desc[UR36][R6.64+0x2], R25 ;  /* 0x0000021906003986 */ /* 0x000fe2000c101524 */
[----:B------:R-:W-:Y:S01]  /*4b00*/  LEA R8, P3, R98, R6, 0x4 ;  /* 0x0000000662087211 */ /* 0x000fe200078620ff */
[-C--:B------:R-:W-:Y:S01]  /*4b10*/  FMUL R32, R32, R23.reuse ;  /* 0x0000001720207220 */ /* 0x080fe20000400000 */
[----:B------:R-:W-:Y:S01]  /*4b20*/  ISETP.GT.AND P2, PT, R3, 0x8, P2 ;  /* 0x000000080300780c */ /* 0x000fe20001744270 */
[-C--:B------:R-:W-:Y:S01]  /*4b30*/  FMUL R33, R33, R23.reuse ;  /* 0x0000001721217220 */ /* 0x080fe20000400000 */
[----:B------:R-:W-:Y:S01]  /*4b40*/  ISETP.GT.AND P0, PT, R4, 0x9, PT ;  /* 0x000000090400780c */ /* 0x000fe20003f04270 */
[----:B------:R-:W-:Y:S01]  /*4b50*/  IMAD.X R9, R99, 0x1, R7, P3 ;  /* 0x0000000163097824 */ /* 0x000fe200018e0607 */
[C---:B------:R-:W-:Y:S01]  /*4b60*/  ISETP.GT.AND P5, PT, R3.reuse, RZ, P1 ;  /* 0x000000ff0300720c */ /* 0x040fe20000fa4270 */
[-C--:B------:R-:W-:Y:S01]  /*4b70*/  FMUL R34, R34, R23.reuse ;  /* 0x0000001722227220 */ /* 0x080fe20000400000 */
[----:B------:R-:W-:Y:S01]  /*4b80*/  ISETP.GT.AND P3, PT, R3, RZ, P0 ;  /* 0x000000ff0300720c */ /* 0x000fe20000764270 */
[-C--:B------:R-:W-:Y:S01]  /*4b90*/  FMUL R35, R35, R23.reuse ;  /* 0x0000001723237220 */ /* 0x080fe20000400000 */
[----:B------:R-:W-:Y:S01]  /*4ba0*/  F2FP.F16.F32.PACK_AB R26, RZ, R26 ;  /* 0x0000001aff1a723e */ /* 0x000fe200000000ff */
[----:B------:R-:W-:Y:S01]  /*4bb0*/  FMUL R36, R36, R23 ;  /* 0x0000001724247220 */ /* 0x000fe20000400000 */
[----:B------:R-:W-:Y:S01]  /*4bc0*/  F2FP.F16.F32.PACK_AB R27, RZ, R27 ;  /* 0x0000001bff1b723e */ /* 0x000fe200000000ff */
[----:B------:R-:W-:Y:S01]  /*4bd0*/  FMUL R37, R37, R23 ;  /* 0x0000001725257220 */ /* 0x000fe20000400000 */
[----:B------:R-:W-:Y:S01]  /*4be0*/  F2FP.F16.F32.PACK_AB R28, RZ, R28 ;  /* 0x0000001cff1c723e */ /* 0x000fe200000000ff */
[----:B------:R-:W-:Y:S01]  /*4bf0*/  @P2 STG.E.U16 desc[UR36][R8.64], R26 ;  /* 0x0000001a08002986 */ /* 0x000fe2000c101524 */
[----:B------:R-:W-:Y:S01]  /*4c00*/  F2FP.F16.F32.PACK_AB R29, RZ, R29 ;  /* 0x0000001dff1d723e */ /* 0x000fe200000000ff */
[-C--:B------:R-:W-:Y:S01]  /*4c10*/  FMUL R38, R38, R23.reuse ;  /* 0x0000001726267220 */ /* 0x080fe20000400000 */
[----:B------:R-:W-:Y:S01]  /*4c20*/  ISETP.GT.AND P2, PT, R3, 0x8, P1 ;  /* 0x000000080300780c */ /* 0x000fe20000f44270 */
[----:B------:R-:W-:Y:S01]  /*4c30*/  @P4 STG.E.U16 desc[UR36][R8.64+0x2], R27 ;  /* 0x0000021b08004986 */ /* 0x000fe2000c101524 */
[----:B------:R-:W-:Y:S01]  /*4c40*/  ISETP.GT.AND P1, PT, R4, 0x10, PT ;  /* 0x000000100400780c */ /* 0x000fe20003f24270 */
[-C--:B------:R-:W-:Y:S01]  /*4c50*/  FMUL R39, R39, R23.reuse ;  /* 0x0000001727277220 */ /* 0x080fe20000400000 */
[----:B------:R-:W-:Y:S01]  /*4c60*/  F2FP.F16.F32.PACK_AB R30, RZ, R30 ;  /* 0x0000001eff1e723e */ /* 0x000fe200000000ff */
[----:B------:R-:W-:Y:S01]  /*4c70*/  @P5 STG.E.U16 desc[UR36][R6.64+0x10], R28 ;  /* 0x0000101c06005986 */ /* 0x000fe2000c101524 */
[C---:B------:R-:W-:Y:S01]  /*4c80*/  ISETP.GT.AND P4, PT, R3.reuse, RZ, P1 ;  /* 0x000000ff0300720c */ /* 0x040fe20000f84270 */
[----:B------:R-:W-:Y:S01]  /*4c90*/  FMUL R40, R40, R23 ;  /* 0x0000001728287220 */ /* 0x000fe20000400000 */
[----:B------:R-:W-:Y:S01]  /*4ca0*/  F2FP.F16.F32.PACK_AB R31, RZ, R31 ;  /* 0x0000001fff1f723e */ /* 0x000fe200000000ff */
[----:B------:R-:W-:Y:S01]  /*4cb0*/  @P3 STG.E.U16 desc[UR36][R6.64+0x12], R29 ;  /* 0x0000121d06003986 */ /* 0x000fe2000c101524 */
[----:B------:R-:W-:Y:S01]  /*4cc0*/  ISETP.GT.AND P3, PT, R3, 0x8, P0 ;  /* 0x000000080300780c */ /* 0x000fe20000764270 */
[-C--:B------:R-:W-:Y:S01]  /*4cd0*/  FMUL R41, R41, R23.reuse ;  /* 0x0000001729297220 */ /* 0x080fe20000400000 */
[----:B------:R-:W-:Y:S01]  /*4ce0*/  ISETP.GT.AND P0, PT, R4, 0x11, PT ;  /* 0x000000110400780c */ /* 0x000fe20003f04270 */
[----:B------:R-:W-:Y:S01]  /*4cf0*/  @P2 STG.E.U16 desc[UR36][R8.64+0x10], R30 ;  /* 0x0000101e08002986 */ /* 0x000fe2000c101524 */
[----:B------:R-:W-:Y:S01]  /*4d00*/  F2FP.F16.F32.PACK_AB R32, RZ, R32 ;  /* 0x00000020ff20723e */ /* 0x000fe200000000ff */
[-C--:B------:R-:W-:Y:S01]  /*4d10*/  FMUL R42, R42, R23.reuse ;  /* 0x000000172a2a7220 */ /* 0x080fe20000400000 */
[----:B------:R-:W-:Y:S01]  /*4d20*/  ISETP.GT.AND P5, PT, R3, RZ, P0 ;  /* 0x000000ff0300720c */ /* 0x000fe200007a4270 */
[-C--:B------:R-:W-:Y:S01]  /*4d30*/  FMUL R43, R43, R23.reuse ;  /* 0x000000172b2b7220 */ /* 0x080fe20000400000 */
[----:B------:R-:W-:Y:S01]  /*4d40*/  ISETP.GT.AND P2, PT, R3, 0x8, P1 ;  /* 0x000000080300780c */ /* 0x000fe20000f44270 */
[-C--:B------:R-:W-:Y:S01]  /*4d50*/  FMUL R44, R44, R23.reuse ;  /* 0x000000172c2c7220 */ /* 0x080fe20000400000 */
[----:B------:R-:W-:Y:S01]  /*4d60*/  ISETP.GT.AND P1, PT, R4, 0x18, PT ;  /* 0x000000180400780c */ /* 0x000fe20003f24270 */
[----:B------:R-:W-:Y:S01]  /*4d70*/  FMUL R45, R45, R23 ;  /* 0x000000172d2d7220 */ /* 0x000fe20000400000 */
[----:B------:R-:W-:Y:S01]  /*4d80*/  F2FP.F16.F32.PACK_AB R33, RZ, R33 ;  /* 0x00000021ff21723e */ /* 0x000fe200000000ff */
[----:B------:R-:W-:Y:S01]  /*4d90*/  @P3 STG.E.U16 desc[UR36][R8.64+0x12], R31 ;  /* 0x0000121f08003986 */ /* 0x000fe2000c101524 */
[C---:B------:R-:W-:Y:S01]  /*4da0*/  ISETP.GT.AND P3, PT, R3.reuse, 0x8, P0 ;  /* 0x000000080300780c */ /* 0x040fe20000764270 */
[-C--:B------:R-:W-:Y:S01]  /*4db0*/  FMUL R46, R46, R23.reuse ;  /* 0x000000172e2e7220 */ /* 0x080fe20000400000 */
[----:B------:R-:W-:Y:S01]  /*4dc0*/  ISETP.GT.AND P0, PT, R4, 0x19, PT ;  /* 0x000000190400780c */ /* 0x000fe20003f04270 */
[----:B------:R-:W-:Y:S01]  /*4dd0*/  @P4 STG.E.U16 desc[UR36][R6.64+0x20], R32 ;  /* 0x0000202006004986 */ /* 0x000fe2000c101524 */
[----:B------:R-:W-:Y:S01]  /*4de0*/  ISETP.GT.AND P4, PT, R3, RZ, P1 ;  /* 0x000000ff0300720c */ /* 0x000fe20000f84270 */
[-C--:B------:R-:W-:Y:S01]  /*4df0*/  FMUL R47, R47, R23.reuse ;  /* 0x000000172f2f7220 */ /* 0x080fe20000400000 */
[----:B------:R-:W-:Y:S01]  /*4e00*/  F2FP.F16.F32.PACK_AB R34, RZ, R34 ;  /* 0x00000022ff22723e */ /* 0x000fe200000000ff */
[----:B------:R-:W-:Y:S01]  /*4e10*/  @P5 STG.E.U16 desc[UR36][R6.64+0x22], R33 ;  /* 0x0000222106005986 */ /* 0x000fe2000c101524 */
[----:B------:R-:W-:Y:S01]  /*4e20*/  ISETP.GT.AND P5, PT, R3, RZ, P0 ;  /* 0x000000ff0300720c */ /* 0x000fe200007a4270 */
[----:B------:R-:W-:Y:S01]  /*4e30*/  FMUL R48, R48, R23 ;  /* 0x0000001730307220 */ /* 0x000fe20000400000 */
[----:B------:R-:W-:Y:S01]  /*4e40*/  F2FP.F16.F32.PACK_AB R35, RZ, R35 ;  /* 0x00000023ff23723e */ /* 0x000fe200000000ff */
[----:B------:R-:W-:Y:S01]  /*4e50*/  @P2 STG.E.U16 desc[UR36][R8.64+0x20], R34 ;  /* 0x0000202208002986 */ /* 0x000fe2000c101524 */
[----:B------:R-:W-:Y:S01]  /*4e60*/  F2FP.F16.F32.PACK_AB R36, RZ, R36 ;  /* 0x00000024ff24723e */ /* 0x000fe200000000ff */
[-C--:B------:R-:W-:Y:S01]  /*4e70*/  FMUL R49, R49, R23.reuse ;  /* 0x0000001731317220 */ /* 0x080fe20000400000 */
[C---:B------:R-:W-:Y:S01]  /*4e80*/  ISETP.GT.AND P2, PT, R3.reuse, 0x8, P1 ;  /* 0x000000080300780c */ /* 0x040fe20000f44270 */
[----:B------:R-:W-:Y:S01]  /*4e90*/  @P3 STG.E.U16 desc[UR36][R8.64+0x22], R35 ;  /* 0x0000222308003986 */ /* 0x000fe2000c101524 */
[----:B------:R-:W-:Y:S01]  /*4ea0*/  ISETP.GT.AND P1, PT, R4, 0x20, PT ;  /* 0x000000200400780c */ /* 0x000fe20003f24270 */
[----:B------:R-:W-:Y:S01]  /*4eb0*/  FMUL R50, R50, R23 ;  /* 0x0000001732327220 */ /* 0x000fe20000400000 */
[----:B------:R-:W-:Y:S01]  /*4ec0*/  F2FP.F16.F32.PACK_AB R37, RZ, R37 ;  /* 0x00000025ff25723e */ /* 0x000fe200000000ff */
[----:B------:R-:W-:Y:S01]  /*4ed0*/  @P4 STG.E.U16 desc[UR36][R6.64+0x30], R36 ;  /* 0x0000302406004986 */ /* 0x000fe2000c101524 */
[----:B------:R-:W-:Y:S01]  /*4ee0*/  ISETP.GT.AND P3, PT, R3, 0x8, P0 ;  /* 0x000000080300780c */ /* 0x000fe20000764270 */
[-C--:B------:R-:W-:Y:S01]  /*4ef0*/  FMUL R51, R51, R23.reuse ;  /* 0x0000001733337220 */ /* 0x080fe20000400000 */
[----:B------:R-:W-:Y:S01]  /*4f00*/  ISETP.GT.AND P0, PT, R4, 0x21, PT ;  /* 0x000000210400780c */ /* 0x000fe20003f04270 */
[----:B------:R-:W-:Y:S01]  /*4f10*/  @P5 STG.E.U16 desc[UR36][R6.64+0x32], R37 ;  /* 0x0000322506005986 */ /* 0x000fe2000c101524 */
[----:B------:R-:W-:Y:S01]  /*4f20*/  ISETP.GT.AND P4, PT, R3, RZ, P1 ;  /* 0x000000ff0300720c */ /* 0x000fe20000f84270 */
[-C--:B------:R-:W-:Y:S01]  /*4f30*/  FMUL R52, R52, R23.reuse ;  /* 0x0000001734347220 */ /* 0x080fe20000400000 */
[----:B------:R-:W-:Y:S01]  /*4f40*/  F2FP.F16.F32.PACK_AB R38, RZ, R38 ;  /* 0x00000026ff26723e */ /* 0x000fe200000000ff */
[-C--:B------:R-:W-:Y:S01]  /*4f50*/  FMUL R53, R53, R23.reuse ;  /* 0x0000001735357220 */ /* 0x080fe20000400000 */
        /* <DEDUP_REMOVED lines=113> */
[----:B------:R-:W-:Y:S01]  /*5670*/  FMUL R87, R87, R23 ;  /* 0x0000001757577220 */ /* 0x000fe20000400000 */
[----:B------:R-:W-:Y:S01]  /*5680*/  ISETP.GT.AND P0, PT, R4, 0x51, PT ;  /* 0x000000510400780c */ /* 0x000fe20003f04270 */
[----:B------:R-:W-:Y:S01]  /*5690*/  @P5 STG.E.U16 desc[UR36][R6.64+0x92], R61 ;  /* 0x0000923d06005986 */ /* 0x000fe2000c101524 */
[----:B------:R-:W-:-:S02]  /*56a0*/  ISETP.GT.AND P4, PT, R3, RZ, P1 ;  /* 0x000000ff0300720c */ /* 0x000fc40000f84270 */
[----:B------:R-:W-:Y:S02]  /*56b0*/  F2FP.F16.F32.PACK_AB R62, RZ, R62 ;  /* 0x0000003eff3e723e */ /* 0x000fe400000000ff */
[C---:B------:R-:W-:Y:S02]  /*56c0*/  ISETP.GT.AND P5, PT, R3.reuse, RZ, P0 ;  /* 0x000000ff0300720c */ /* 0x040fe400007a4270 */
[----:B------:R-:W-:Y:S01]  /*56d0*/  F2FP.F16.F32.PACK_AB R63, RZ, R63 ;  /* 0x0000003fff3f723e */ /* 0x000fe200000000ff */
[----:B------:R-:W-:Y:S01]  /*56e0*/  @P2 STG.E.U16 desc[UR36][R8.64+0x90], R62 ;  /* 0x0000903e08002986 */ /* 0x000fe2000c101524 */
[----:B------:R-:W-:Y:S02]  /*56f0*/  F2FP.F16.F32.PACK_AB R64, RZ, R64 ;  /* 0x00000040ff40723e */ /* 0x000fe400000000ff */
[----:B------:R-:W-:Y:S01]  /*5700*/  ISETP.GT.AND P2, PT, R3, 0x8, P1 ;  /* 0x000000080300780c */ /* 0x000fe20000f44270 */
[----:B------:R-:W-:Y:S01]  /*5710*/  @P3 STG.E.U16 desc[UR36][R8.64+0x92], R63 ;  /* 0x0000923f08003986 */ /* 0x000fe2000c101524 */
[----:B------:R-:W-:-:S02]  /*5720*/  ISETP.GT.AND P1, PT, R4, 0x58, PT ;  /* 0x000000580400780c */ /* 0x000fc40003f24270 */
[----:B------:R-:W-:Y:S01]  /*5730*/  F2FP.F16.F32.PACK_AB R65, RZ, R65 ;  /* 0x00000041ff41723e */ /* 0x000fe200000000ff */
[----:B------:R-:W-:Y:S01]  /*5740*/  @P4 STG.E.U16 desc[UR36][R6.64+0xa0], R64 ;  /* 0x0000a04006004986 */ /* 0x000fe2000c101524 */
[C---:B------:R-:W-:Y:S02]  /*5750*/  ISETP.GT.AND P3, PT, R3.reuse, 0x8, P0 ;  /* 0x000000080300780c */ /* 0x040fe40000764270 */
[----:B------:R-:W-:Y:S01]  /*5760*/  ISETP.GT.AND P0, PT, R4, 0x59, PT ;  /* 0x000000590400780c */ /* 0x000fe20003f04270 */
[----:B------:R-:W-:Y:S01]  /*5770*/  @P5 STG.E.U16 desc[UR36][R6.64+0xa2], R65 ;  /* 0x0000a24106005986 */ /* 0x000fe2000c101524 */
[C---:B------:R-:W-:Y:S02]  /*5780*/  ISETP.GT.AND P4, PT, R3.reuse, RZ, P1 ;  /* 0x000000ff0300720c */ /* 0x040fe40000f84270 */
[----:B------:R-:W-:Y:S02]  /*5790*/  F2FP.F16.F32.PACK_AB R66, RZ, R66 ;  /* 0x00000042ff42723e */ /* 0x000fe400000000ff */
[----:B------:R-:W-:-:S02]  /*57a0*/  ISETP.GT.AND P5, PT, R3, RZ, P0 ;  /* 0x000000ff0300720c */ /* 0x000fc400007a4270 */
[----:B------:R-:W-:Y:S01]  /*57b0*/  F2FP.F16.F32.PACK_AB R67, RZ, R67 ;  /* 0x00000043ff43723e */ /* 0x000fe200000000ff */
[----:B------:R-:W-:Y:S01]  /*57c0*/  @P2 STG.E.U16 desc[UR36][R8.64+0xa0], R66 ;  /* 0x0000a04208002986 */ /* 0x000fe2000c101524 */
[----:B------:R-:W-:Y:S02]  /*57d0*/  F2FP.F16.F32.PACK_AB R68, RZ, R68 ;  /* 0x00000044ff44723e */ /* 0x000fe400000000ff */
[C---:B------:R-:W-:Y:S01]  /*57e0*/  ISETP.GT.AND P2, PT, R3.reuse, 0x8, P1 ;  /* 0x000000080300780c */ /* 0x040fe20000f44270 */
[----:B------:R-:W-:Y:S01]  /*57f0*/  @P3 STG.E.U16 desc[UR36][R8.64+0xa2], R67 ;  /* 0x0000a24308003986 */ /* 0x000fe2000c101524 */
[----:B------:R-:W-:Y:S02]  /*5800*/  ISETP.GT.AND P1, PT, R4, 0x60, PT ;  /* 0x000000600400780c */ /* 0x000fe40003f24270 */
[----:B------:R-:W-:Y:S01]  /*5810*/  F2FP.F16.F32.PACK_AB R69, RZ, R69 ;  /* 0x00000045ff45723e */ /* 0x000fe200000000ff */
[----:B------:R-:W-:Y:S01]  /*5820*/  @P4 STG.E.U16 desc[UR36][R6.64+0xb0], R68 ;  /* 0x0000b04406004986 */ /* 0x000fe2000c101524 */
[----:B------:R-:W-:-:S02]  /*5830*/  ISETP.GT.AND P3, PT, R3, 0x8, P0 ;  /* 0x000000080300780c */ /* 0x000fc40000764270 */
[----:B------:R-:W-:Y:S01]  /*5840*/  ISETP.GT.AND P0, PT, R4, 0x61, PT ;  /* 0x000000610400780c */ /* 0x000fe20003f04270 */
[----:B------:R-:W-:Y:S01]  /*5850*/  @P5 STG.E.U16 desc[UR36][R6.64+0xb2], R69 ;  /* 0x0000b24506005986 */ /* 0x000fe2000c101524 */
[C---:B------:R-:W-:Y:S02]  /*5860*/  ISETP.GT.AND P4, PT, R3.reuse, RZ, P1 ;  /* 0x000000ff0300720c */ /* 0x040fe40000f84270 */
[----:B------:R-:W-:Y:S02]  /*5870*/  ISETP.GT.AND P5, PT, R3, RZ, P0 ;  /* 0x000000ff0300720c */ /* 0x000fe400007a4270 */
[----:B------:R-:W-:Y:S02]  /*5880*/  F2FP.F16.F32.PACK_AB R70, RZ, R70 ;  /* 0x00000046ff46723e */ /* 0x000fe400000000ff */
[----:B------:R-:W-:Y:S02]  /*5890*/  F2FP.F16.F32.PACK_AB R71, RZ, R71 ;  /* 0x00000047ff47723e */ /* 0x000fe400000000ff */
[----:B------:R-:W-:Y:S01]  /*58a0*/  F2FP.F16.F32.PACK_AB R72, RZ, R72 ;  /* 0x00000048ff48723e */ /* 0x000fe200000000ff */
[----:B------:R-:W-:Y:S01]  /*58b0*/  @P2 STG.E.U16 desc[UR36][R8.64+0xb0], R70 ;  /* 0x0000b04608002986 */ /* 0x000fe2000c101524 */
[----:B------:R-:W-:-:S02]  /*58c0*/  F2FP.F16.F32.PACK_AB R73, RZ, R73 ;  /* 0x00000049ff49723e */ /* 0x000fc400000000ff */
[C---:B------:R-:W-:Y:S01]  /*58d0*/  ISETP.GT.AND P1, PT, R3.reuse, 0x8, P1 ;  /* 0x000000080300780c */ /* 0x040fe20000f24270 */
[----:B------:R-:W-:Y:S01]  /*58e0*/  @P3 STG.E.U16 desc[UR36][R8.64+0xb2], R71 ;  /* 0x0000b24708003986 */ /* 0x000fe2000c101524 */
[C---:B------:R-:W-:Y:S02]  /*58f0*/  ISETP.GT.AND P2, PT, R3.reuse, 0x8, P0 ;  /* 0x000000080300780c */ /* 0x040fe40000744270 */
[C---:B------:R-:W-:Y:S01]  /*5900*/  ISETP.GT.AND P0, PT, R4.reuse, 0x69, PT ;  /* 0x000000690400780c */ /* 0x040fe20003f04270 */
[----:B------:R-:W-:Y:S01]  /*5910*/  @P4 STG.E.U16 desc[UR36][R6.64+0xc0], R72 ;  /* 0x0000c04806004986 */ /* 0x000fe2000c101524 */
[----:B------:R-:W-:Y:S02]  /*5920*/  ISETP.GT.AND P4, PT, R4, 0x68, PT ;  /* 0x000000680400780c */ /* 0x000fe40003f84270 */
[----:B------:R-:W-:Y:S01]  /*5930*/  F2FP.F16.F32.PACK_AB R74, RZ, R74 ;  /* 0x0000004aff4a723e */ /* 0x000fe200000000ff */
[----:B------:R-:W-:Y:S01]  /*5940*/  @P5 STG.E.U16 desc[UR36][R6.64+0xc2], R73 ;  /* 0x0000c24906005986 */ /* 0x000fe2000c101524 */
[----:B------:R-:W-:-:S02]  /*5950*/  ISETP.GT.AND P5, PT, R3, RZ, P4 ;  /* 0x000000ff0300720c */ /* 0x000fc400027a4270 */
[C---:B------:R-:W-:Y:S01]  /*5960*/  ISETP.GT.AND P3, PT, R3.reuse, RZ, P0 ;  /* 0x000000ff0300720c */ /* 0x040fe20000764270 */
[----:B------:R-:W-:Y:S01]  /*5970*/  @P1 STG.E.U16 desc[UR36][R8.64+0xc0], R74 ;  /* 0x0000c04a08001986 */ /* 0x000fe2000c101524 */
[----:B------:R-:W-:Y:S02]  /*5980*/  F2FP.F16.F32.PACK_AB R75, RZ, R75 ;  /* 0x0000004bff4b723e */ /* 0x000fe400000000ff */
[----:B------:R-:W-:Y:S02]  /*5990*/  F2FP.F16.F32.PACK_AB R76, RZ, R76 ;  /* 0x0000004cff4c723e */ /* 0x000fe400000000ff */
[C---:B------:R-:W-:Y:S01]  /*59a0*/  ISETP.GT.AND P4, PT, R3.reuse, 0x8, P4 ;  /* 0x000000080300780c */ /* 0x040fe20002784270 */
[----:B------:R-:W-:Y:S01]  /*59b0*/  @P2 STG.E.U16 desc[UR36][R8.64+0xc2], R75 ;  /* 0x0000c24b08002986 */ /* 0x000fe2000c101524 */
[----:B------:R-:W-:Y:S02]  /*59c0*/  F2FP.F16.F32.PACK_AB R77, RZ, R77 ;  /* 0x0000004dff4d723e */ /* 0x000fe400000000ff */
[----:B------:R-:W-:Y:S01]  /*59d0*/  ISETP.GT.AND P2, PT, R4, 0x71, PT ;  /* 0x000000710400780c */ /* 0x000fe20003f44270 */
[----:B------:R-:W-:Y:S01]  /*59e0*/  @P5 STG.E.U16 desc[UR36][R6.64+0xd0], R76 ;  /* 0x0000d04c06005986 */ /* 0x000fe2000c101524 */
[----:B------:R-:W-:-:S02]  /*59f0*/  ISETP.GT.AND P5, PT, R3, 0x8, P0 ;  /* 0x000000080300780c */ /* 0x000fc400007a4270 */
[C---:B------:R-:W-:Y:S01]  /*5a00*/  ISETP.GT.AND P1, PT, R4.reuse, 0x78, PT ;  /* 0x000000780400780c */ /* 0x040fe20003f24270 */
[----:B------:R-:W-:Y:S01]  /*5a10*/  @P3 STG.E.U16 desc[UR36][R6.64+0xd2], R77 ;  /* 0x0000d24d06003986 */ /* 0x000fe2000c101524 */
[C---:B------:R-:W-:Y:S02]  /*5a20*/  ISETP.GT.AND P3, PT, R4.reuse, 0x70, PT ;  /* 0x000000700400780c */ /* 0x040fe40003f64270 */
[----:B------:R-:W-:Y:S01]  /*5a30*/  ISETP.GT.AND P0, PT, R4, 0x79, PT ;  /* 0x000000790400780c */ /* 0x000fe20003f04270 */
[----:B------:R-:W-:Y:S01]  /*5a40*/  @P4 IMAD.MOV.U32 R4, RZ, RZ, R8 ;  /* 0x000000ffff044224 */ /* 0x000fe200078e0008 */
[----:B------:R-:W-:Y:S01]  /*5a50*/  F2FP.F16.F32.PACK_AB R78, RZ, R78 ;  /* 0x0000004eff4e723e */ /* 0x000fe200000000ff */
[----:B------:R-:W-:Y:S01]  /*5a60*/  @P4 IMAD.MOV.U32 R5, RZ, RZ, R9 ;  /* 0x000000ffff054224 */ /* 0x000fe200078e0009 */
[----:B------:R-:W-:Y:S02]  /*5a70*/  F2FP.F16.F32.PACK_AB R79, RZ, R79 ;  /* 0x0000004fff4f723e */ /* 0x000fe400000000ff */
[----:B------:R-:W-:-:S02]  /*5a80*/  F2FP.F16.F32.PACK_AB R80, RZ, R80 ;  /* 0x00000050ff50723e */ /* 0x000fc400000000ff */
[----:B------:R0:W-:Y:S01]  /*5a90*/  @P4 STG.E.U16 desc[UR36][R4.64+0xd0], R78 ;  /* 0x0000d04e04004986 */ /* 0x0001e2000c101524 */
[C---:B------:R-:W-:Y:S02]  /*5aa0*/  ISETP.GT.AND P4, PT, R3.reuse, RZ, P2 ;  /* 0x000000ff0300720c */ /* 0x040fe40001784270 */
[----:B------:R-:W-:Y:S02]  /*5ab0*/  F2FP.F16.F32.PACK_AB R81, RZ, R81 ;  /* 0x00000051ff51723e */ /* 0x000fe400000000ff */
[----:B------:R-:W-:Y:S02]  /*5ac0*/  ISETP.GT.AND P2, PT, R3, 0x8, P2 ;  /* 0x000000080300780c */ /* 0x000fe40001744270 */
[----:B------:R-:W-:Y:S02]  /*5ad0*/  F2FP.F16.F32.PACK_AB R82, RZ, R82 ;  /* 0x00000052ff52723e */ /* 0x000fe400000000ff */
[----:B------:R-:W-:Y:S02]  /*5ae0*/  F2FP.F16.F32.PACK_AB R83, RZ, R83 ;  /* 0x00000053ff53723e */ /* 0x000fe400000000ff */
[----:B------:R-:W-:Y:S01]  /*5af0*/  F2FP.F16.F32.PACK_AB R84, RZ, R84 ;  /* 0x00000054ff54723e */ /* 0x000fe200000000ff */
[----:B0-----:R-:W-:Y:S01]  /*5b00*/  @P5 IMAD.MOV.U32 R4, RZ, RZ, R8 ;  /* 0x000000ffff045224 */ /* 0x001fe200078e0008 */
[----:B------:R-:W-:Y:S01]  /*5b10*/  F2FP.F16.F32.PACK_AB R85, RZ, R85 ;  /* 0x00000055ff55723e */ /* 0x000fe200000000ff */
[----:B------:R-:W-:Y:S01]  /*5b20*/  @P5 IMAD.MOV.U32 R5, RZ, RZ, R9 ;  /* 0x000000ffff055224 */ /* 0x000fe200078e0009 */
[----:B------:R-:W-:-:S02]  /*5b30*/  F2FP.F16.F32.PACK_AB R86, RZ, R86 ;  /* 0x00000056ff56723e */ /* 0x000fc400000000ff */
[----:B------:R-:W-:Y:S02]  /*5b40*/  F2FP.F16.F32.PACK_AB R87, RZ, R87 ;  /* 0x00000057ff57723e */ /* 0x000fe400000000ff */
[----:B------:R0:W-:Y:S01]  /*5b50*/  @P5 STG.E.U16 desc[UR36][R4.64+0xd2], R79 ;  /* 0x0000d24f04005986 */ /* 0x0001e2000c101524 */
[C---:B------:R-:W-:Y:S02]  /*5b60*/  ISETP.GT.AND P5, PT, R3.reuse, RZ, P3 ;  /* 0x000000ff0300720c */ /* 0x040fe40001fa4270 */
[----:B------:R-:W-:-:S11]  /*5b70*/  ISETP.GT.AND P3, PT, R3, 0x8, P3 ;  /* 0x000000080300780c */ /* 0x000fd60001f64270 */
[----:B0-----:R-:W-:Y:S02]  /*5b80*/  @P5 IMAD.MOV.U32 R4, RZ, RZ, R6 ;  /* 0x000000ffff045224 */ /* 0x001fe400078e0006 */
[----:B------:R-:W-:-:S05]  /*5b90*/  @P5 IMAD.MOV.U32 R5, RZ, RZ, R7 ;  /* 0x000000ffff055224 */ /* 0x000fca00078e0007 */
[----:B------:R0:W-:Y:S01]  /*5ba0*/  @P5 STG.E.U16 desc[UR36][R4.64+0xe0], R80 ;  /* 0x0000e05004005986 */ /* 0x0001e2000c101524 */
[C---:B------:R-:W-:Y:S02]  /*5bb0*/  ISETP.GT.AND P5, PT, R3.reuse, RZ, P0 ;  /* 0x000000ff0300720c */ /* 0x040fe400007a4270 */
[----:B------:R-:W-:Y:S01]  /*5bc0*/  ISETP.GT.AND P0, PT, R3, 0x8, P0 ;  /* 0x000000080300780c */ /* 0x000fe20000704270 */
[----:B0-----:R-:W-:Y:S02]  /*5bd0*/  @P4 IMAD.MOV.U32 R4, RZ, RZ, R6 ;  /* 0x000000ffff044224 */ /* 0x001fe400078e0006 */
[----:B------:R-:W-:-:S05]  /*5be0*/  @P4 IMAD.MOV.U32 R5, RZ, RZ, R7 ;  /* 0x000000ffff054224 */ /* 0x000fca00078e0007 */
[----:B------:R0:W-:Y:S01]  /*5bf0*/  @P4 STG.E.U16 desc[UR36][R4.64+0xe2], R81 ;  /* 0x0000e25104004986 */ /* 0x0001e2000c101524 */
[C---:B------:R-:W-:Y:S02]  /*5c00*/  ISETP.GT.AND P4, PT, R3.reuse, RZ, P1 ;  /* 0x000000ff0300720c */ /* 0x040fe40000f84270 */
[----:B------:R-:W-:Y:S01]  /*5c10*/  ISETP.GT.AND P1, PT, R3, 0x8, P1 ;  /* 0x000000080300780c */ /* 0x000fe20000f24270 */
[----:B0-----:R-:W-:Y:S02]  /*5c20*/  @P3 IMAD.MOV.U32 R4, RZ, RZ, R8 ;  /* 0x000000ffff043224 */ /* 0x001fe400078e0008 */
[----:B------:R-:W-:-:S05]  /*5c30*/  @P3 IMAD.MOV.U32 R5, RZ, RZ, R9 ;  /* 0x000000ffff053224 */ /* 0x000fca00078e0009 */
[----:B------:R0:W-:Y:S02]  /*5c40*/  @P3 STG.E.U16 desc[UR36][R4.64+0xe0], R82 ;  /* 0x0000e05204003986 */ /* 0x0001e4000c101524 */
[----:B0-----:R-:W-:Y:S02]  /*5c50*/  @P2 IMAD.MOV.U32 R4, RZ, RZ, R8 ;  /* 0x000000ffff042224 */ /* 0x001fe400078e0008 */
[----:B------:R-:W-:-:S05]  /*5c60*/  @P2 IMAD.MOV.U32 R5, RZ, RZ, R9 ;  /* 0x000000ffff052224 */ /* 0x000fca00078e0009 */
[----:B------:R0:W-:Y:S02]  /*5c70*/  @P2 STG.E.U16 desc[UR36][R4.64+0xe2], R83 ;  /* 0x0000e25304002986 */ /* 0x0001e4000c101524 */
[----:B0-----:R-:W-:Y:S02]  /*5c80*/  @P4 IMAD.MOV.U32 R4, RZ, RZ, R6 ;  /* 0x000000ffff044224 */ /* 0x001fe400078e0006 */
[----:B------:R-:W-:-:S05]  /*5c90*/  @P4 IMAD.MOV.U32 R5, RZ, RZ, R7 ;  /* 0x000000ffff054224 */ /* 0x000fca00078e0007 */
[----:B------:R0:W-:Y:S04]  /*5ca0*/  @P4 STG.E.U16 desc[UR36][R4.64+0xf0], R84 ;  /* 0x0000f05404004986 */ /* 0x0001e8000c101524 */
[----:B------:R1:W-:Y:S01]  /*5cb0*/  @P5 STG.E.U16 desc[UR36][R6.64+0xf2], R85 ;  /* 0x0000f25506005986 */ /* 0x0003e2000c101524 */
[----:B0-----:R-:W-:Y:S02]  /*5cc0*/  @P1 IMAD.MOV.U32 R4, RZ, RZ, R8 ;  /* 0x000000ffff041224 */ /* 0x001fe400078e0008 */
[----:B------:R-:W-:-:S05]  /*5cd0*/  @P1 IMAD.MOV.U32 R5, RZ, RZ, R9 ;  /* 0x000000ffff051224 */ /* 0x000fca00078e0009 */
[----:B------:R1:W-:Y:S04]  /*5ce0*/  @P1 STG.E.U16 desc[UR36][R4.64+0xf0], R86 ;  /* 0x0000f05604001986 */ /* 0x0003e8000c101524 */
[----:B------:R1:W-:Y:S02]  /*5cf0*/  @P0 STG.E.U16 desc[UR36][R8.64+0xf2], R87 ;  /* 0x0000f25708000986 */ /* 0x0003e4000c101524 */
.L_x_155:
[----:B------:R-:W-:Y:S05]  /*5d00*/  BSYNC B0 ;  /* 0x0000000000007941 */ /* 0x000fea0003800000 */
.L_x_29:
[----:B------:R-:W-:Y:S01]  /*5d10*/  ULDC UR4, c[0x0][0xc] ;  /* 0x0000030000047ab9 */ /* 0x000fe20000000800 */
[----:B------:R-:W-:Y:S01]  /*5d20*/  ULDC UR5, c[0x0][0x10] ;  /* 0x0000040000057ab9 */ /* 0x000fe20000000800 */
[----:B------:R-:W0:Y:S01]  /*5d30*/  LDC R3, c[0x0][0x14] ;  /* 0x00000500ff037b82 */ /* 0x000e220000000800 */
[----:B------:R-:W-:Y:S01]  /*5d40*/  UIMAD.WIDE.U32 UR4, UR4, UR5, URZ ;  /* 0x00000005040472a5 */ /* 0x000fe2000f8e003f */
[----:B------:R-:W-:Y:S02]  /*5d50*/  IMAD.MOV.U32 R92, RZ, RZ, -0x1 ;  /* 0xffffffffff5c7424 */ /* 0x000fe400078e00ff */
[----:B------:R-:W-:-:S03]  /*5d60*/  IMAD.MOV.U32 R89, RZ, RZ, -0x1 ;  /* 0xffffffffff597424 */ /* 0x000fc600078e00ff */
[----:B0-----:R-:W-:-:S04]  /*5d70*/  IMAD.WIDE.U32 R16, R3, UR4, R16 ;  /* 0x0000000403107c25 */ /* 0x001fc8000f8e0010 */
[----:B------:R-:W-:Y:S01]  /*5d80*/  IMAD R3, R3, UR5, RZ ;  /* 0x0000000503037c24 */ /* 0x000fe2000f8e02ff */
[----:B------:R-:W-:Y:S02]  /*5d90*/  ULDC.64 UR4, c[0x0][0x650] ;  /* 0x0001940000047ab9 */ /* 0x000fe40000000a00 */
[----:B------:R-:W-:Y:S01]  /*5da0*/  ISETP.GE.U32.AND P0, PT, R16, UR4, PT ;  /* 0x0000000410007c0c */ /* 0x000fe2000bf06070 */
[--C-:B------:R-:W-:Y:S01]  /*5db0*/  IMAD.IADD R17, R17, 0x1, R3.reuse ;  /* 0x0000000111117824 */ /* 0x100fe200078e0203 */
[----:B------:R-:W-:-:S04]  /*5dc0*/  PRMT R3, RZ, 0x7610, R3 ;  /* 0x00007610ff037816 */ /* 0x000fc80000000003 */
[----:B------:R-:W-:-:S13]  /*5dd0*/  ISETP.GE.U32.AND.EX P0, PT, R17, UR5, PT, P0 ;  /* 0x0000000511007c0c */ /* 0x000fda000bf06100 */
[----:B------:R-:W-:Y:S05]  /*5de0*/  @P0 BRA `(.L_x_156) ;  /* 0x0000000400640947 */ /* 0x000fea0003800000 */
[----:B---3--:R-:W0:Y:S01]  /*5df0*/  S2R R12, SR_CTAID.X ;  /* 0x00000000000c7919 */ /* 0x008e220000002500 */
[----:B------:R-:W3:Y:S01]  /*5e00*/  LDC.64 R10, c[0x0][0x628] ;  /* 0x00018a00ff0a7b82 */ /* 0x000ee20000000a00 */
[----:B------:R-:W-:Y:S01]  /*5e10*/  ULDC UR4, c[0x0][0x150] ;  /* 0x0000540000047ab9 */ /* 0x000fe20000000800 */
[----:B-12-4-:R-:W-:Y:S01]  /*5e20*/  IMAD.MOV.U32 R8, RZ, RZ, R16 ;  /* 0x000000ffff087224 */ /* 0x016fe200078e0010 */
[----:B-----5:R-:W1:Y:S01]  /*5e30*/  S2R R24, SR_CTAID.Y ;  /* 0x0000000000187919 */ /* 0x020e620000002600 */
[----:B------:R-:W-:-:S04]  /*5e40*/  IMAD.MOV.U32 R9, RZ, RZ, R17 ;  /* 0x000000ffff097224 */ /* 0x000fc800078e0011 */
[----:B------:R-:W2:Y:S08]  /*5e50*/  LDC R21, c[0x0][0x144] ;  /* 0x00005100ff157b82 */ /* 0x000eb00000000800 */
[----:B------:R-:W4:Y:S08]  /*5e60*/  LDC R0, c[0x0][0x630] ;  /* 0x00018c00ff007b82 */ /* 0x000f300000000800 */
[----:B------:R-:W1:Y:S01]  /*5e70*/  LDC.64 R14, c[0x0][0x620] ;  /* 0x00018800ff0e7b82 */ /* 0x000e620000000a00 */
[----:B---3--:R-:W-:-:S04]  /*5e80*/  ISETP.NE.U32.AND P0, PT, R10, RZ, PT ;  /* 0x000000ff0a00720c */ /* 0x008fc80003f05070 */
[----:B------:R-:W-:Y:S02]  /*5e90*/  ISETP.NE.AND.EX P0, PT, R11, RZ, PT, P0 ;  /* 0x000000ff0b00720c */ /* 0x000fe40003f05300 */
[----:B0-----:R-:W-:-:S05]  /*5ea0*/  I2FP.F32.U32 R3, R12 ;  /* 0x0000000c00037245 */ /* 0x001fca0000201000 */
[----:B------:R-:W-:-:S04]  /*5eb0*/  FMUL R3, R3, UR4 ;  /* 0x0000000403037c20 */ /* 0x000fc80008400000 */
[----:B------:R0:W3:Y:S02]  /*5ec0*/  F2I.U32.TRUNC.NTZ R20, R3 ;  /* 0x0000000300147305 */ /* 0x0000e4000020f000 */
[----:B--2-4-:R-:W-:Y:S05]  /*5ed0*/  @!P0 BRA `(.L_x_157) ;  /* 0x0000000000288947 */ /* 0x014fea0003800000 */
[----:B0-----:R-:W0:Y:S02]  /*5ee0*/  LDC R3, c[0x0][0x634] ;  /* 0x00018d00ff037b82 */ /* 0x001e240000000800 */
        /* <DEDUP_REMOVED lines=9> */
.L_x_157:
[----:B------:R-:W2:Y:S01]  /*5f80*/  LDC.64 R28, c[0x0][0x640] ;  /* 0x00019000ff1c7b82 */ /* 0x000ea20000000a00 */
[-CC-:B------:R-:W-:Y:S01]  /*5f90*/  SHF.R.U64 R89, R8, R0.reuse, R9.reuse ;  /* 0x0000000008597219 */ /* 0x180fe20000001209 */
[----:B---3--:R-:W-:Y:S01]  /*5fa0*/  IMAD.MOV R20, RZ, RZ, -R20 ;  /* 0x000000ffff147224 */ /* 0x008fe200078e0a14 */
[----:B------:R-:W-:Y:S01]  /*5fb0*/  SHF.R.U32.HI R0, RZ, R0, R9 ;  /* 0x00000000ff007219 */ /* 0x000fe20000011609 */
[----:B------:R-:W-:Y:S01]  /*5fc0*/  ULDC UR4, c[0x0][0x154] ;  /* 0x0000550000047ab9 */ /* 0x000fe20000000800 */
[----:B0-----:R-:W-:Y:S01]  /*5fd0*/  IADD3 R3, P0, RZ, -R89, RZ ;  /* 0x80000059ff037210 */ /* 0x001fe20007f1e0ff */
[----:B------:R-:W-:Y:S02]  /*5fe0*/  IMAD R21, R21, R20, R12 ;  /* 0x0000001415157224 */ /* 0x000fe400078e020c */
[----:B------:R-:W0:Y:S01]  /*5ff0*/  LDC R6, c[0x0][0x618] ;  /* 0x00018600ff067b82 */ /* 0x000e220000000800 */
[----:B------:R-:W-:Y:S02]  /*6000*/  IMAD.MOV.U32 R7, RZ, RZ, 0x1 ;  /* 0x00000001ff077424 */ /* 0x000fe400078e00ff */
[----:B------:R-:W-:-:S04]  /*6010*/  IMAD.X R5, RZ, RZ, ~R0, P0 ;  /* 0x000000ffff057224 */ /* 0x000fc800000e0e00 */
[-C--:B-1----:R-:W-:Y:S01]  /*6020*/  IMAD R0, R5, R14.reuse, RZ ;  /* 0x0000000e05007224 */ /* 0x082fe200078e02ff */
[----:B------:R-:W1:Y:S01]  /*6030*/  LDC R8, c[0x0][0x608] ;  /* 0x00018200ff087b82 */ /* 0x000e620000000800 */
[----:B------:R-:W-:-:S04]  /*6040*/  IMAD.WIDE.U32 R4, R3, R14, R16 ;  /* 0x0000000e03047225 */ /* 0x000fc800078e0010 */
[----:B------:R-:W-:Y:S01]  /*6050*/  IMAD R3, R3, R15, R0 ;  /* 0x0000000f03037224 */ /* 0x000fe200078e0200 */
[----:B------:R-:W-:Y:S02]  /*6060*/  I2FP.F32.U32 R0, R24 ;  /* 0x0000001800007245 */ /* 0x000fe40000201000 */
[----:B------:R-:W3:Y:S01]  /*6070*/  LDC R26, c[0x0][0x658] ;  /* 0x00019600ff1a7b82 */ /* 0x000ee20000000800 */
[----:B------:R-:W-:Y:S01]  /*6080*/  IMAD.IADD R3, R5, 0x1, R3 ;  /* 0x0000000105037824 */ /* 0x000fe200078e0203 */
[----:B--2---:R-:W-:Y:S01]  /*6090*/  ISETP.NE.U32.AND P0, PT, R28, RZ, PT ;  /* 0x000000ff1c00720c */ /* 0x004fe20003f05070 */
[----:B------:R-:W-:Y:S01]  /*60a0*/  FMUL R0, R0, UR4 ;  /* 0x0000000400007c20 */ /* 0x000fe20008400000 */
[----:B------:R-:W-:Y:S02]  /*60b0*/  IMAD.MOV.U32 R5, RZ, RZ, -0x1 ;  /* 0xffffffffff057424 */ /* 0x000fe400078e00ff */
[----:B------:R-:W-:Y:S01]  /*60c0*/  ISETP.NE.AND.EX P0, PT, R29, RZ, PT, P0 ;  /* 0x000000ff1d00720c */ /* 0x000fe20003f05300 */
[----:B------:R2:W4:Y:S01]  /*60d0*/  F2I.U32.TRUNC.NTZ R13, R0 ;  /* 0x00000000000d7305 */ /* 0x000522000020f000 */
[----:B------:R-:W2:Y:S01]  /*60e0*/  LDC R15, c[0x0][0x148] ;  /* 0x00005200ff0f7b82 */ /* 0x000ea20000000800 */
[----:B0-----:R-:W-:-:S02]  /*60f0*/  SHF.R.U64 R12, R4, R6, R3 ;  /* 0x00000006040c7219 */ /* 0x001fc40000001203 */
[----:B------:R-:W-:-:S05]  /*6100*/  SHF.R.U32.HI R3, RZ, R6, R3 ;  /* 0x00000006ff037219 */ /* 0x000fca0000011603 */
[----:B------:R-:W0:Y:S01]  /*6110*/  LDC R20, c[0x0][0x600] ;  /* 0x00018000ff147b82 */ /* 0x000e220000000800 */
[-CC-:B-1----:R-:W-:Y:S02]  /*6120*/  SHF.R.U64 R10, R12, R8.reuse, R3.reuse ;  /* 0x000000080c0a7219 */ /* 0x182fe40000001203 */
[----:B------:R-:W-:-:S05]  /*6130*/  SHF.R.U32.HI R3, RZ, R8, R3 ;  /* 0x00000008ff037219 */ /* 0x000fca0000011603 */
[----:B------:R-:W1:Y:S01]  /*6140*/  LDC R27, c[0x0][0x648] ;  /* 0x00019200ff1b7b82 */ /* 0x000e620000000800 */
[-C--:B---3--:R-:W-:Y:S02]  /*6150*/  SHF.L.U32 R4, R5, R26.reuse, RZ ;  /* 0x0000001a05047219 */ /* 0x088fe400000006ff */
[-CC-:B------:R-:W-:Y:S02]  /*6160*/  SHF.R.U64 R14, R10, R26.reuse, R3.reuse ;  /* 0x0000001a0a0e7219 */ /* 0x180fe40000001203 */
[----:B------:R-:W-:Y:S02]  /*6170*/  SHF.R.U32.HI R5, RZ, R26, R3 ;  /* 0x0000001aff057219 */ /* 0x000fe40000011603 */
[----:B------:R-:W-:Y:S01]  /*6180*/  LOP3.LUT R25, RZ, R4, RZ, 0x33, !PT ;  /* 0x00000004ff197212 */ /* 0x000fe200078e33ff */
[----:B------:R-:W3:Y:S01]  /*6190*/  LDC R30, c[0x0][0x638] ;  /* 0x00018e00ff1e7b82 */ /* 0x000ee20000000800 */
[----:B------:R-:W-:Y:S01]  /*61a0*/  SHF.L.U32 R26, R7, R26, RZ ;  /* 0x0000001a071a7219 */ /* 0x000fe200000006ff */
[----:B------:R-:W-:-:S06]  /*61b0*/  IMAD.MOV.U32 R4, RZ, RZ, R14 ;  /* 0x000000ffff047224 */ /* 0x000fcc00078e000e */
[----:B------:R-:W0:Y:S01]  /*61c0*/  LDC R31, c[0x0][0x610] ;  /* 0x00018400ff1f7b82 */ /* 0x000e220000000800 */
[----:B----4-:R-:W-:Y:S05]  /*61d0*/  @!P0 BRA `(.L_x_158) ;  /* 0x0000000000288947 */ /* 0x010fea0003800000 */
[----:B------:R-:W4:Y:S02]  /*61e0*/  LDC R3, c[0x0][0x64c] ;  /* 0x00019300ff037b82 */ /* 0x000f240000000800 */
[----:B----4-:R-:W-:-:S05]  /*61f0*/  IADD3 R3, P0, R14, R3, RZ ;  /* 0x000000030e037210 */ /* 0x010fca0007f1e0ff */
        /* <DEDUP_REMOVED lines=8> */
.L_x_158:
[----:B------:R-:W-:Y:S01]  /*6280*/  ISETP.NE.AND P0, PT, R2, 0x1, PT ;  /* 0x000000010200780c */ /* 0x000fe20003f05270 */
[----:B0-----:R-:W-:Y:S01]  /*6290*/  VIADD R7, R20, 0xffffffff ;  /* 0xffffffff14077836 */ /* 0x001fe20000000000 */
[----:B-12---:R-:W-:Y:S01]  /*62a0*/  SHF.R.U64 R0, R4, R27, R5 ;  /* 0x0000001b04007219 */ /* 0x006fe20000001205 */
[----:B------:R-:W-:Y:S01]  /*62b0*/  IMAD.MOV R13, RZ, RZ, -R13 ;  /* 0x000000ffff0d7224 */ /* 0x000fe200078e0a0d */
[----:B------:R-:W-:Y:S01]  /*62c0*/  LOP3.LUT R5, R10, R25, RZ, 0xc0, !PT ;  /* 0x000000190a057212 */ /* 0x000fe200078ec0ff */
[----:B------:R-:W-:Y:S01]  /*62d0*/  IMAD.MOV.U32 R4, RZ, RZ, 0x1 ;  /* 0x00000001ff047424 */ /* 0x000fe200078e00ff */
[----:B------:R-:W-:Y:S01]  /*62e0*/  LOP3.LUT R12, R12, R7, RZ, 0xc0, !PT ;  /* 0x000000070c0c7212 */ /* 0x000fe200078ec0ff */
[----:B------:R-:W-:Y:S02]  /*62f0*/  IMAD.MOV R3, RZ, RZ, -R0 ;  /* 0x000000ffff037224 */ /* 0x000fe400078e0a00 */
[----:B------:R-:W-:Y:S02]  /*6300*/  IMAD R0, R26, R0, R5 ;  /* 0x000000001a007224 */ /* 0x000fe400078e0205 */
[----:B---3--:R-:W-:-:S02]  /*6310*/  IMAD R3, R3, R30, R14 ;  /* 0x0000001e03037224 */ /* 0x008fc400078e020e */
[----:B------:R-:W-:Y:S02]  /*6320*/  @P0 IMAD R21, R15, R13, R24 ;  /* 0x0000000d0f150224 */ /* 0x000fe400078e0218 */
[----:B------:R-:W-:Y:S01]  /*6330*/  IMAD R5, R3, R20, R12 ;  /* 0x0000001403057224 */ /* 0x000fe200078e020c */
[----:B------:R-:W-:Y:S01]  /*6340*/  PRMT R3, R4, 0x7610, R3 ;  /* 0x0000761004037816 */ /* 0x000fe20000000003 */
[----:B------:R-:W-:-:S05]  /*6350*/  IMAD R0, R0, R31, R21 ;  /* 0x0000001f00007224 */ /* 0x000fca00078e0215 */
[----:B------:R-:W-:Y:S02]  /*6360*/  SEL R92, R5, R0, !P0 ;  /* 0x00000000055c7207 */ /* 0x000fe40004000000 */
[----:B------:R-:W-:-:S07]  /*6370*/  SEL R0, R0, R5, !P0 ;  /* 0x0000000500007207 */ /* 0x000fce0004000000 */
.L_x_156:
[----:B------:R-:W-:Y:S01]  /*6380*/  LOP3.LUT P0, RZ, R3, 0xff, RZ, 0xc0, !PT ;  /* 0x000000ff03ff7812 */ /* 0x000fe2000780c0ff */
[----:B------:R-:W-:-:S12]  /*6390*/  IMAD.MOV.U32 R91, RZ, RZ, R0 ;  /* 0x000000ffff5b7224 */ /* 0x000fd800078e0000 */
[----:B------:R-:W-:Y:S05]  /*63a0*/  @P0 BRA `(.L_x_159) ;  /* 0xffffffac003c0947 */ /* 0x000fea000383ffff */
[----:B------:R-:W-:Y:S05]  /*63b0*/  EXIT ;  /* 0x000000000000794d */ /* 0x000fea0003800000 */
.L_x_4:
[----:B0-----:R-:W-:Y:S01]  /*63c0*/  ULDC.64 UR4, c[0x0][0x650] ;  /* 0x0001940000047ab9 */ /* 0x001fe20000000a00 */
        /* <DEDUP_REMOVED lines=25> */
.L_x_161:
[--C-:B------:R-:W-:Y:S01]  /*6560*/  SHF.R.U64 R12, R10, R14, R11.reuse ;  /* 0x0000000e0a0c7219 */ /* 0x100fe2000000120b */
[----:B------:R-:W0:Y:S01]  /*6570*/  LDC R22, c[0x0][0x618] ;  /* 0x00018600ff167b82 */ /* 0x000e220000000800 */
[----:B------:R-:W-:Y:S01]  /*6580*/  I2FP.F32.U32 R6, R4 ;  /* 0x0000000400067245 */ /* 0x000fe20000201000 */
[----:B------:R-:W-:Y:S01]  /*6590*/  ULDC UR4, c[0x0][0x150] ;  /* 0x0000540000047ab9 */ /* 0x000fe20000000800 */
[----:B------:R-:W-:Y:S02]  /*65a0*/  SHF.R.U32.HI R5, RZ, R14, R11 ;  /* 0x0000000eff057219 */ /* 0x000fe4000001160b */
[----:B------:R-:W-:Y:S01]  /*65b0*/  IADD3 R9, P0, RZ, -R12, RZ ;  /* 0x8000000cff097210 */ /* 0x000fe20007f1e0ff */
[----:B------:R-:W-:Y:S01]  /*65c0*/  FMUL R11, R6, UR4 ;  /* 0x00000004060b7c20 */ /* 0x000fe20008400000 */
[----:B------:R-:W-:Y:S01]  /*65d0*/  ULDC UR4, c[0x0][0x154] ;  /* 0x0000550000047ab9 */ /* 0x000fe20000000800 */
[----:B------:R-:W1:Y:S02]  /*65e0*/  LDC.64 R24, c[0x0][0x640] ;  /* 0x00019000ff187b82 */ /* 0x000e640000000a00 */
[----:B------:R-:W-:-:S02]  /*65f0*/  IMAD.X R5, RZ, RZ, ~R5, P0 ;  /* 0x000000ffff057224 */ /* 0x000fc400000e0e05 */
[----:B------:R-:W2:Y:S01]  /*6600*/  F2I.U32.TRUNC.NTZ R11, R11 ;  /* 0x0000000b000b7305 */ /* 0x000ea2000020f000 */
[----:B------:R-:W-:-:S03]  /*6610*/  IMAD.WIDE.U32 R6, R9, R20, R16 ;  /* 0x0000001409067225 */ /* 0x000fc600078e0010 */
[----:B------:R-:W3:Y:S01]  /*6620*/  LDC R13, c[0x0][0x144] ;  /* 0x00005100ff0d7b82 */ /* 0x000ee20000000800 */
[----:B------:R-:W-:-:S04]  /*6630*/  IMAD R8, R5, R20, RZ ;  /* 0x0000001405087224 */ /* 0x000fc800078e02ff */
[----:B------:R-:W-:Y:S02]  /*6640*/  IMAD R5, R9, R21, R8 ;  /* 0x0000001509057224 */ /* 0x000fe400078e0208 */
[----:B------:R-:W-:Y:S01]  /*6650*/  IMAD.MOV.U32 R8, RZ, RZ, -0x1 ;  /* 0xffffffffff087424 */ /* 0x000fe200078e00ff */
[----:B------:R-:W4:Y:S01]  /*6660*/  LDC R14, c[0x0][0x608] ;  /* 0x00018200ff0e7b82 */ /* 0x000f220000000800 */
[----:B------:R-:W-:Y:S01]  /*6670*/  IMAD.IADD R5, R7, 0x1, R5 ;  /* 0x0000000107057824 */ /* 0x000fe200078e0205 */
[----:B------:R-:W-:-:S04]  /*6680*/  I2FP.F32.U32 R7, R3 ;  /* 0x0000000300077245 */ /* 0x000fc80000201000 */
[-C--:B0-----:R-:W-:Y:S01]  /*6690*/  SHF.R.U64 R10, R6, R22.reuse, R5 ;  /* 0x00000016060a7219 */ /* 0x081fe20000001205 */
[----:B--2---:R-:W-:Y:S01]  /*66a0*/  IMAD.MOV R6, RZ, RZ, -R11 ;  /* 0x000000ffff067224 */ /* 0x004fe200078e0a0b */
[----:B------:R-:W0:Y:S01]  /*66b0*/  LDC R9, c[0x0][0x658] ;  /* 0x00019600ff097b82 */ /* 0x000e220000000800 */
[----:B-1----:R-:W-:Y:S01]  /*66c0*/  ISETP.NE.U32.AND P0, PT, R24, RZ, PT ;  /* 0x000000ff1800720c */ /* 0x002fe20003f05070 */
[----:B------:R-:W-:Y:S01]  /*66d0*/  FMUL R7, R7, UR4 ;  /* 0x0000000407077c20 */ /* 0x000fe20008400000 */
[----:B------:R-:W-:Y:S02]  /*66e0*/  SHF.R.U32.HI R5, RZ, R22, R5 ;  /* 0x00000016ff057219 */ /* 0x000fe40000011605 */
[----:B------:R-:W-:-:S03]  /*66f0*/  ISETP.NE.AND.EX P0, PT, R25, RZ, PT, P0 ;  /* 0x000000ff1900720c */ /* 0x000fc60003f05300 */
[----:B------:R-:W1:Y:S01]  /*6700*/  LDC R20, c[0x0][0x148] ;  /* 0x00005200ff147b82 */ /* 0x000e620000000800 */
[----:B---3--:R-:W-:Y:S02]  /*6710*/  IMAD R23, R13, R6, R4 ;  /* 0x000000060d177224 */ /* 0x008fe400078e0204 */
[----:B------:R-:W-:-:S05]  /*6720*/  IMAD.MOV.U32 R6, RZ, RZ, 0x1 ;  /* 0x00000001ff067424 */ /* 0x000fca00078e00ff */
[----:B------:R-:W2:Y:S01]  /*6730*/  LDC R21, c[0x0][0x600] ;  /* 0x00018000ff157b82 */ /* 0x000ea20000000800 */
[-CC-:B----4-:R-:W-:Y:S02]  /*6740*/  SHF.R.U64 R13, R10, R14.reuse, R5.reuse ;  /* 0x0000000e0a0d7219 */ /* 0x190fe40000001205 */
[----:B------:R-:W-:Y:S02]  /*6750*/  SHF.R.U32.HI R4, RZ, R14, R5 ;  /* 0x0000000eff047219 */ /* 0x000fe40000011605 */
[----:B------:R3:W4:Y:S03]  /*6760*/  F2I.U32.TRUNC.NTZ R14, R7 ;  /* 0x00000007000e7305 */ /* 0x000726000020f000 */
[----:B------:R-:W1:Y:S01]  /*6770*/  LDC R26, c[0x0][0x648] ;  /* 0x00019200ff1a7b82 */ /* 0x000e620000000800 */
[-C--:B0-----:R-:W-:Y:S02]  /*6780*/  SHF.R.U64 R15, R13, R9.reuse, R4 ;  /* 0x000000090d0f7219 */ /* 0x081fe40000001204 */
[----:B------:R-:W-:-:S02]  /*6790*/  SHF.L.U32 R8, R8, R9, RZ ;  /* 0x0000000908087219 */ /* 0x000fc400000006ff */
[-C--:B------:R-:W-:Y:S01]  /*67a0*/  SHF.R.U32.HI R5, RZ, R9.reuse, R4 ;  /* 0x00000009ff057219 */ /* 0x080fe20000011604 */
[----:B------:R-:W-:Y:S01]  /*67b0*/  IMAD.MOV.U32 R4, RZ, RZ, R15 ;  /* 0x000000ffff047224 */ /* 0x000fe200078e000f */
[----:B------:R-:W-:Y:S01]  /*67c0*/  SHF.L.U32 R22, R6, R9, RZ ;  /* 0x0000000906167219 */ /* 0x000fe200000006ff */
[----:B------:R-:W0:Y:S01]  /*67d0*/  LDC R27, c[0x0][0x638] ;  /* 0x00018e00ff1b7b82 */ /* 0x000e220000000800 */
[----:B------:R-:W-:-:S07]  /*67e0*/  LOP3.LUT R28, RZ, R8, RZ, 0x33, !PT ;  /* 0x00000008ff1c7212 */ /* 0x000fce00078e33ff */
        /* <DEDUP_REMOVED lines=12> */
.L_x_162:
[----:B------:R-:W-:Y:S01]  /*68b0*/  ISETP.NE.AND P0, PT, R2, 0x1, PT ;  /* 0x000000010200780c */ /* 0x000fe20003f05270 */
[----:B--2---:R-:W-:Y:S01]  /*68c0*/  VIADD R7, R21, 0xffffffff ;  /* 0xffffffff15077836 */ /* 0x004fe20000000000 */
[----:B-1----:R-:W-:Y:S01]  /*68d0*/  SHF.R.U64 R5, R4, R26, R5 ;  /* 0x0000001a04057219 */ /* 0x002fe20000001205 */
[----:B------:R-:W-:Y:S01]  /*68e0*/  IMAD.MOV R14, RZ, RZ, -R14 ;  /* 0x000000ffff0e7224 */ /* 0x000fe200078e0a0e */
[----:B------:R-:W-:Y:S01]  /*68f0*/  LOP3.LUT R4, R13, R28, RZ, 0xc0, !PT ;  /* 0x0000001c0d047212 */ /* 0x000fe200078ec0ff */
[----:B------:R-:W-:Y:S01]  /*6900*/  IMAD.MOV.U32 R8, RZ, RZ, R12 ;  /* 0x000000ffff087224 */ /* 0x000fe200078e000c */
[----:B------:R-:W-:Y:S01]  /*6910*/  LOP3.LUT R10, R10, R7, RZ, 0xc0, !PT ;  /* 0x000000070a0a7212 */ /* 0x000fe200078ec0ff */
[----:B------:R-:W-:Y:S02]  /*6920*/  IMAD.MOV R6, RZ, RZ, -R5 ;  /* 0x000000ffff067224 */ /* 0x000fe400078e0a05 */
[----:B------:R-:W-:-:S04]  /*6930*/  IMAD R4, R22, R5, R4 ;  /* 0x0000000516047224 */ /* 0x000fc800078e0204 */
[----:B------:R-:W-:Y:S02]  /*6940*/  @P0 IMAD R23, R20, R14, R3 ;  /* 0x0000000e14170224 */ /* 0x000fe400078e0203 */
[----:B0-----:R-:W-:Y:S02]  /*6950*/  IMAD R3, R6, R27, R15 ;  /* 0x0000001b06037224 */ /* 0x001fe400078e020f */
[----:B------:R-:W-:Y:S02]  /*6960*/  IMAD R7, R4, R29, R23 ;  /* 0x0000001d04077224 */ /* 0x000fe400078e0217 */
[----:B------:R-:W-:Y:S02]  /*6970*/  IMAD R4, R3, R21, R10 ;  /* 0x0000001503047224 */ /* 0x000fe400078e020a */
[----:B------:R-:W-:-:S03]  /*6980*/  IMAD.MOV.U32 R6, RZ, RZ, 0x1 ;  /* 0x00000001ff067424 */ /* 0x000fc600078e00ff */
[----:B------:R-:W-:Y:S02]  /*6990*/  SEL R9, R4, R7, !P0 ;  /* 0x0000000704097207 */ /* 0x000fe40004000000 */
[----:B------:R-:W-:-:S07]  /*69a0*/  SEL R7, R7, R4, !P0 ;  /* 0x0000000407077207 */ /* 0x000fce0004000000 */
.L_x_160:
[----:B------:R-:W-:-:S08]  /*69b0*/  NOP ;  /* 0x0000000000007918 */ /* 0x000fd00000000000 */
[----:B------:R-:W0:-:S00]  /*69c0*/  USETMAXREG.DEALLOC.CTAPOOL 0x28 ;  /* 0x00000028000079c8 */ /* 0x000e0000080e0500 */
[----:B0-----:R-:W-:-:S13]  /*69d0*/  ISETP.NE.AND P0, PT, R0, RZ, PT ;  /* 0x000000ff0000720c */ /* 0x001fda0003f05270 */
[----:B------:R-:W-:Y:S05]  /*69e0*/  @P0 EXIT ;  /* 0x000000000000094d */ /* 0x000fea0003800000 */
[----:B------:R-:W-:Y:S01]  /*69f0*/  LOP3.LUT P0, RZ, R6, 0xff, RZ, 0xc0, !PT ;  /* 0x000000ff06ff7812 */ /* 0x000fe2000780c0ff */
[----:B------:R-:W-:Y:S02]  /*6a00*/  IMAD.MOV.U32 R0, RZ, RZ, 0x1 ;  /* 0x00000001ff007424 */ /* 0x000fe400078e00ff */
[----:B------:R-:W-:-:S10]  /*6a10*/  IMAD.MOV.U32 R12, RZ, RZ, RZ ;  /* 0x000000ffff0c7224 */ /* 0x000fd400078e00ff */
[----:B------:R-:W-:Y:S05]  /*6a20*/  @!P0 BRA `(.L_x_163) ;  /* 0x0000000c005c8947 */ /* 0x000fea0003800000 */
[----:B------:R-:W0:Y:S01]  /*6a30*/  LDC R0, c[0x0][0x28c] ;  /* 0x0000a300ff007b82 */ /* 0x000e220000000800 */
[----:B------:R-:W-:Y:S01]  /*6a40*/  ULDC UR5, c[0x0][0x658] ;  /* 0x0001960000057ab9 */ /* 0x000fe20000000800 */
[----:B------:R-:W-:Y:S01]  /*6a50*/  UMOV UR7, 0xffffffff ;  /* 0xffffffff00077882 */ /* 0x000fe20000000000 */
[----:B------:R-:W-:Y:S01]  /*6a60*/  ULDC UR6, c[0x0][0xc] ;  /* 0x0000030000067ab9 */ /* 0x000fe20000000800 */
[----:B------:R-:W-:Y:S01]  /*6a70*/  USHF.L.U32 UR8, UR7, UR5, URZ ;  /* 0x0000000507087299 */ /* 0x000fe2000800063f */
[C---:B------:R-:W-:Y:S01]  /*6a80*/  LOP3.LUT P2, RZ, R18.reuse, 0x7f, RZ, 0xc0, !PT ;  /* 0x0000007f12ff7812 */ /* 0x040fe2000784c0ff */
[----:B------:R-:W-:Y:S01]  /*6a90*/  UMOV UR9, 0x1 ;  /* 0x0000000100097882 */ /* 0x000fe20000000000 */
[----:B------:R-:W-:Y:S01]  /*6aa0*/  ULDC UR7, c[0x0][0x10] ;  /* 0x0000040000077ab9 */ /* 0x000fe20000000800 */
[----:B------:R-:W-:Y:S01]  /*6ab0*/  LOP3.LUT P0, RZ, R18, 0x1f, RZ, 0xc0, !PT ;  /* 0x0000001f12ff7812 */ /* 0x000fe2000780c0ff */
[----:B------:R-:W-:Y:S01]  /*6ac0*/  UIMAD.WIDE.U32 UR6, UR6, UR7, URZ ;  /* 0x00000007060672a5 */ /* 0x000fe2000f8e003f */
[----:B------:R-:W-:Y:S01]  /*6ad0*/  BSSY B0, `(.L_x_163) ;  /* 0x00000cc000007945 */ /* 0x000fe20003800000 */
[----:B------:R-:W-:Y:S01]  /*6ae0*/  USHF.L.U32 UR21, UR9, UR5, URZ ;  /* 0x0000000509157299 */ /* 0x000fe2000800063f */
[----:B------:R-:W-:Y:S01]  /*6af0*/  IMAD.MOV.U32 R13, RZ, RZ, 0x1 ;  /* 0x00000001ff0d7424 */ /* 0x000fe200078e00ff */
[----:B------:R-:W-:Y:S01]  /*6b00*/  LOP3.LUT R11, R19, 0x2, RZ, 0xfc, !PT ;  /* 0x00000002130b7812 */ /* 0x000fe200078efcff */
[----:B------:R-:W-:Y:S01]  /*6b10*/  ULDC UR5, c[0x0][0x14] ;  /* 0x0000050000057ab9 */ /* 0x000fe20000000800 */
[----:B------:R-:W-:Y:S01]  /*6b20*/  PLOP3.LUT P0, PT, P0, P2, PT, 0x8a, 0x0 ;  /* 0x000000000000781c */ /* 0x000fe20000705172 */
[----:B------:R-:W-:Y:S01]  /*6b30*/  UIMAD.WIDE.U32 UR26, UR6, UR5, URZ ;  /* 0x00000005061a72a5 */ /* 0x000fe2000f8e003f */
[----:B------:R-:W-:Y:S01]  /*6b40*/  IMAD.MOV.U32 R12, RZ, RZ, RZ ;  /* 0x000000ffff0c7224 */ /* 0x000fe200078e00ff */
[----:B------:R-:W-:Y:S01]  /*6b50*/  UIMAD UR13, UR7, UR5, URZ ;  /* 0x00000005070d72a4 */ /* 0x000fe2000f8e023f */
[----:B------:R-:W-:Y:S01]  /*6b60*/  ULDC UR4, c[0x0][0x600] ;  /* 0x0001800000047ab9 */ /* 0x000fe20000000800 */
[----:B------:R-:W-:-:S02]  /*6b70*/  ULOP3.LUT UR20, URZ, UR8, URZ, 0x33, !UPT ;  /* 0x000000083f147292 */ /* 0x000fc4000f8e333f */
[----:B------:R-:W-:Y:S01]  /*6b80*/  UIADD3 UR4, UR4, -0x1, URZ ;  /* 0xffffffff04047890 */ /* 0x000fe2000fffe03f */
[----:B0-----:R-:W-:Y:S01]  /*6b90*/  VIADD R0, R0, 0x1f ;  /* 0x0000001f00007836 */ /* 0x001fe20000000000 */
[----:B------:R-:W-:Y:S01]  /*6ba0*/  UIADD3 UR13, UR27, UR13, URZ ;  /* 0x0000000d1b0d7290 */ /* 0x000fe2000fffe03f */
[----:B------:R-:W-:-:S03]  /*6bb0*/  ULDC.64 UR28, c[0x0][0x198] ;  /* 0x00006600001c7ab9 */ /* 0x000fc60000000a00 */
[----:B------:R-:W-:-:S04]  /*6bc0*/  SHF.R.S32.HI R3, RZ, 0x1f, R0 ;  /* 0x0000001fff037819 */ /* 0x000fc80000011400 */
[----:B------:R-:W-:Y:S01]  /*6bd0*/  LEA.HI R3, R3, R0, RZ, 0x5 ;  /* 0x0000000003037211 */ /* 0x000fe200078f28ff */
[----:B------:R-:W-:-:S03]  /*6be0*/  IMAD.MOV.U32 R0, RZ, RZ, 0x1 ;  /* 0x00000001ff007424 */ /* 0x000fc600078e00ff */
[----:B------:R-:W-:-:S05]  /*6bf0*/  SHF.R.S32.HI R3, RZ, 0x5, R3 ;  /* 0x00000005ff037819 */ /* 0x000fca0000011403 */
[----:B------:R-:W-:-:S07]  /*6c00*/  VIADD R10, R3, 0x1 ;  /* 0x00000001030a7836 */ /* 0x000fce0000000000 */
.L_x_175:
[----:B------:R-:W-:-:S03]  /*6c10*/  UMOV UR5, 0xffffffff ;  /* 0xffffffff00057882 */ /* 0x000fc60000000000 */
[----:B------:R-:W-:Y:S05]  /*6c20*/  BRA.DIV UR5, `(.L_x_164) ;  /* 0x0000001605307947 */ /* 0x000fea000b800000 */
[----:B------:R-:W-:-:S13]  /*6c30*/  ELECT P6, URZ, PT ;  /* 0x00000000003f782f */ /* 0x000fda00038c0000 */
.L_x_196:
[----:B------:R-:W-:Y:S04]  /*6c40*/  BSSY B1, `(.L_x_165) ;  /* 0x0000042000017945 */ /* 0x000fe80003800000 */
[----:B------:R-:W-:Y:S05]  /*6c50*/  @!P6 BRA `(.L_x_166) ;  /* 0x000000040000e947 */ /* 0x000fea0003800000 */
[----:B------:R-:W0:Y:S02]  /*6c60*/  LDC R4, c[0x0][0x28c] ;  /* 0x0000a300ff047b82 */ /* 0x000e240000000800 */
[----:B0-----:R-:W-:-:S13]  /*6c70*/  ISETP.GE.AND P1, PT, R4, 0x1, PT ;  /* 0x000000010400780c */ /* 0x001fda0003f26270 */
[----:B------:R-:W-:Y:S05]  /*6c80*/  @!P1 BRA `(.L_x_166) ;  /* 0x0000000000f49947 */ /* 0x000fea0003800000 */
[----:B------:R-:W-:Y:S02]  /*6c90*/  IMAD.SHL.U32 R15, R7, 0x80, RZ ;  /* 0x00000080070f7824 */ /* 0x000fe400078e00ff */
[----:B------:R-:W-:Y:S02]  /*6ca0*/  IMAD.SHL.U32 R18, R9, 0x80, RZ ;  /* 0x0000008009127824 */ /* 0x000fe400078e00ff */
[----:B------:R-:W-:Y:S02]  /*6cb0*/  IMAD.MOV.U32 R20, RZ, RZ, RZ ;  /* 0x000000ffff147224 */ /* 0x000fe400078e00ff */
[----:B------:R-:W-:Y:S02]  /*6cc0*/  IMAD.MOV.U32 R4, RZ, RZ, R10 ;  /* 0x000000ffff047224 */ /* 0x000fe400078e000a */
[----:B------:R-:W-:Y:S02]  /*6cd0*/  IMAD.MOV.U32 R5, RZ, RZ, R0 ;  /* 0x000000ffff057224 */ /* 0x000fe400078e0000 */
[----:B------:R-:W-:-:S02]  /*6ce0*/  IMAD.MOV.U32 R6, RZ, RZ, R12 ;  /* 0x000000ffff067224 */ /* 0x000fc400078e000c */
[----:B------:R-:W-:Y:S02]  /*6cf0*/  VIADD R22, R15, 0x40 ;  /* 0x000000400f167836 */ /* 0x000fe40000000000 */
[----:B------:R-:W-:-:S07]  /*6d00*/  VIADD R23, R18, 0x40 ;  /* 0x0000004012177836 */ /* 0x000fce0000000000 */
.L_x_170:
[----:B------:R-:W0:Y:S01]  /*6d10*/  S2R R14, SR_CgaCtaId ;  /* 0x00000000000e7919 */ /* 0x000e220000008800 */
[----:B------:R-:W-:Y:S01]  /*6d20*/  MOV R7, 0x400 ;  /* 0x0000040000077802 */ /* 0x000fe20000000f00 */
[----:B------:R-:W1:Y:S03]  /*6d30*/  @!P2 LDC R9, c[0x0][0x500] ;  /* 0x00014000ff09ab82 */ /* 0x000e660000000800 */
[----:B0-----:R-:W-:Y:S02]  /*6d40*/  LEA R21, R14, R7, 0x18 ;  /* 0x000000070e157211 */ /* 0x001fe400078ec0ff */
[----:B------:R-:W-:-:S03]  /*6d50*/  SHF.L.U32 R7, R5, 0x1f, RZ ;  /* 0x0000001f05077819 */ /* 0x000fc600000006ff */
[----:B------:R-:W-:-:S04]  /*6d60*/  IMAD R14, R6, 0x8, R21 ;  /* 0x00000008060e7824 */ /* 0x000fc800078e0215 */
[----:B------:R-:W0:Y:S02]  /*6d70*/  SYNCS.PHASECHK.TRANS64.TRYWAIT P1, [R14+URZ+0x70], R7 ;  /* 0x000070070e0075a7 */ /* 0x000e24000802017f */
[----:B01----:R-:W-:Y:S05]  /*6d80*/  @!P1 BRA `(.L_x_167) ;  /* 0x0000001000f89947 */ /* 0x003fea0003800000 */
.L_x_197:
[----:B0-----:R-:W-:Y:S01]  /*6d90*/  PRMT R7, R11, 0x9910, RZ ;  /* 0x000099100b077816 */ /* 0x001fe200000000ff */
[----:B------:R0:W-:Y:S03]  /*6da0*/  @!P2 SYNCS.ARRIVE.TRANS64 RZ, [R14+URZ], R9 ;  /* 0x000000090effa9a7 */ /* 0x0001e6000800003f */
[----:B------:R-:W-:-:S13]  /*6db0*/  ISETP.NE.AND P1, PT, R7, 0x2, PT ;  /* 0x000000020700780c */ /* 0x000fda0003f25270 */
[----:B0-----:R-:W-:Y:S05]  /*6dc0*/  @P1 BRA `(.L_x_168) ;  /* 0x0000000000041947 */ /* 0x001fea0003800000 */
[----:B------:R-:W-:Y:S01]  /*6dd0*/  BPT.TRAP 0x1 ;  /* 0x000000040000795c */ /* 0x000fe20000300000 */
.L_x_168:
[----:B------:R-:W-:Y:S05]  /*6de0*/  @P0 BRA `(.L_x_169) ;  /* 0x0000000000040947 */ /* 0x000fea0003800000 */
[----:B------:R-:W-:Y:S01]  /*6df0*/  BPT.TRAP 0x1 ;  /* 0x000000040000795c */ /* 0x000fe20000300000 */
.L_x_169:
[----:B------:R-:W-:Y:S01]  /*6e00*/  IMAD R21, R6, 0x2000, R21 ;  /* 0x0000200006157824 */ /* 0x000fe200078e0215 */
[----:B------:R-:W-:Y:S01]  /*6e10*/  R2UR UR10, R15 ;  /* 0x000000000f0a72ca */ /* 0x000fe200000e0000 */
[----:B------:R-:W-:Y:S01]  /*6e20*/  UIADD3 UR6, UP0, UR28, 0xf0, URZ ;  /* 0x000000f01c067890 */ /* 0x000fe2000ff1e03f */
[----:B------:R-:W-:Y:S01]  /*6e30*/  R2UR UR9, R14 ;  /* 0x000000000e0972ca */ /* 0x000fe200000e0000 */
[----:B------:R-:W-:Y:S01]  /*6e40*/  VIADD R4, R4, 0xffffffff ;  /* 0xffffffff04047836 */ /* 0x000fe20000000000 */
[----:B------:R-:W-:Y:S01]  /*6e50*/  R2UR UR5, R21 ;  /* 0x00000000150572ca */ /* 0x000fe200000e0000 */
[----:B------:R-:W-:Y:S01]  /*6e60*/  UIADD3.X UR7, URZ, UR29, URZ, UP0, !UPT ;  /* 0x0000001d3f077290 */ /* 0x000fe200087fe43f */
[----:B------:R-:W-:Y:S01]  /*6e70*/  R2UR UR11, R20 ;  /* 0x00000000140b72ca */ /* 0x000fe200000e0000 */
[----:B------:R-:W-:Y:S01]  /*6e80*/  UIADD3 UR14, UP1, UR28, 0x1f0, URZ ;  /* 0x000001f01c0e7890 */ /* 0x000fe2000ff3e03f */
[----:B------:R-:W-:Y:S01]  /*6e90*/  R2UR UR12, R8 ;  /* 0x00000000080c72ca */ /* 0x000fe200000e0000 */
[----:B------:R-:W-:Y:S01]  /*6ea0*/  UMOV UR16, 0x0 ;  /* 0x0000000000107882 */ /* 0x000fe20000000000 */
[----:B------:R-:W-:Y:S01]  /*6eb0*/  R2UR UR22, R22 ;  /* 0x00000000161672ca */ /* 0x000fe200000e0000 */
[----:B------:R-:W-:Y:S01]  /*6ec0*/  UIADD3.X UR15, URZ, UR29, URZ, UP1, !UPT ;  /* 0x0000001d3f0f7290 */ /* 0x000fe20008ffe43f */
[----:B------:R-:W-:Y:S01]  /*6ed0*/  R2UR UR23, R18 ;  /* 0x00000000121772ca */ /* 0x000fe200000e0000 */
[----:B------:R-:W-:Y:S01]  /*6ee0*/  UMOV UR17, 0x10000000 ;  /* 0x1000000000117882 */ /* 0x000fe20000000000 */
[----:B------:R-:W-:Y:S01]  /*6ef0*/  R2UR UR24, R23 ;  /* 0x00000000171872ca */ /* 0x000fe200000e0000 */
[----:B------:R-:W-:Y:S01]  /*6f00*/  VIADD R6, R6, 0x1 ;  /* 0x0000000106067836 */ /* 0x000fe20000000000 */
[----:B------:R-:W-:Y:S01]  /*6f10*/  ISETP.GT.AND P3, PT, R4, 0x1, PT ;  /* 0x000000010400780c */ /* 0x000fe20003f64270 */
[----:B------:R-:W-:Y:S01]  /*6f20*/  UIADD3 UR8, UR5, 0x200, URZ ;  /* 0x0000020005087890 */ /* 0x000fe2000fffe03f */
[----:B------:R-:W-:Y:S01]  /*6f30*/  VIADD R20, R20, 0x20 ;  /* 0x0000002014147836 */ /* 0x000fe20000000000 */
[----:B------:R-:W-:Y:S01]  /*6f40*/  UIADD3 UR18, UR5, 0x1200, URZ ;  /* 0x0000120005127890 */ /* 0x000fe2000fffe03f */
[----:B------:R-:W-:Y:S01]  /*6f50*/  ISETP.NE.AND P1, PT, R6, 0xe, PT ;  /* 0x0000000e0600780c */ /* 0x000fe20003f25270 */
[----:B------:R-:W-:-:S02]  /*6f60*/  UIADD3 UR19, UR5, 0x1c200, URZ ;  /* 0x0001c20005137890 */ /* 0x000fc4000fffe03f */
[----:B------:R-:W-:Y:S01]  /*6f70*/  UIADD3 UR5, UR5, 0x1d200, URZ ;  /* 0x0001d20005057890 */ /* 0x000fe2000fffe03f */
[----:B------:R-:W-:Y:S02]  /*6f80*/  SEL R14, RZ, 0x1, P1 ;  /* 0x00000001ff0e7807 */ /* 0x000fe40000800000 */
[----:B------:R0:W-:Y:S01]  /*6f90*/  UTMALDG.3D [UR8], [UR6], desc[UR16] ;  /* 0x00001008060075b4 */ /* 0x0001e20008011000 */
[----:B------:R-:W-:Y:S02]  /*6fa0*/  SEL R6, R6, RZ, P1 ;  /* 0x000000ff06067207 */ /* 0x000fe40000800000 */
[----:B------:R-:W-:Y:S01]  /*6fb0*/  LOP3.LUT R5, R5, R14, RZ, 0x3c, !PT ;  /* 0x0000000e05057212 */ /* 0x000fe200078e3cff */
[----:B0-----:R-:W-:Y:S01]  /*6fc0*/  UMOV UR8, UR18 ;  /* 0x0000001200087c82 */ /* 0x001fe20008000000 */
[----:B------:R-:W-:Y:S02]  /*6fd0*/  UMOV UR10, UR22 ;  /* 0x00000016000a7c82 */ /* 0x000fe40008000000 */
[----:B------:R0:W-:Y:S02]  /*6fe0*/  UTMALDG.3D [UR8], [UR6], desc[UR16] ;  /* 0x00001008060075b4 */ /* 0x0001e40008011000 */
[----:B0-----:R-:W-:Y:S01]  /*6ff0*/  UMOV UR8, UR19 ;  /* 0x0000001300087c82 */ /* 0x001fe20008000000 */
[----:B------:R-:W-:-:S02]  /*7000*/  UMOV UR10, UR23 ;  /* 0x00000017000a7c82 */ /* 0x000fc40008000000 */
[----:B------:R0:W-:Y:S02]  /*7010*/  UTMALDG.3D [UR8], [UR14], desc[UR16] ;  /* 0x000010080e0075b4 */ /* 0x0001e40008011000 */
[----:B0-----:R-:W-:Y:S01]  /*7020*/  UMOV UR8, UR5 ;  /* 0x0000000500087c82 */ /* 0x001fe20008000000 */
[----:B------:R-:W-:Y:S02]  /*7030*/  UMOV UR10, UR24 ;  /* 0x00000018000a7c82 */ /* 0x000fe40008000000 */
[----:B------:R0:W-:Y:S02]  /*7040*/  UTMALDG.3D [UR8], [UR14], desc[UR16] ;  /* 0x000010080e0075b4 */ /* 0x0001e40008011000 */
[----:B0-----:R-:W-:Y:S05]  /*7050*/  @P3 BRA `(.L_x_170) ;  /* 0xfffffffc002c3947 */ /* 0x001fea000383ffff */
.L_x_166:
[----:B------:R-:W-:Y:S05]  /*7060*/  BSYNC B1 ;  /* 0x0000000000017941 */ /* 0x000fea0003800000 */
.L_x_165:
[----:B------:R-:W-:Y:S01]  /*7070*/  LOP3.LUT P3, RZ, R13, 0xff, RZ, 0xc0, !PT ;  /* 0x000000ff0dff7812 */ /* 0x000fe2000786c0ff */
[----:B------:R-:W-:Y:S01]  /*7080*/  IMAD.IADD R12, R3, 0x1, R12 ;  /* 0x00000001030c7824 */ /* 0x000fe200078e020c */
[----:B------:R-:W-:Y:S01]  /*7090*/  IADD3 R16, P4, R16, UR26, RZ ;  /* 0x0000001a10107c10 */ /* 0x000fe2000ff9e0ff */
[----:B------:R-:W-:Y:S01]  /*70a0*/  ULDC.64 UR6, c[0x0][0x650] ;  /* 0x0001940000067ab9 */ /* 0x000fe20000000a00 */
[----:B------:R-:W-:Y:S01]  /*70b0*/  BSSY B1, `(.L_x_171) ;  /* 0x000006b000017945 */ /* 0x000fe20003800000 */
[----:B------:R-:W-:Y:S01]  /*70c0*/  IMAD.MOV.U32 R9, RZ, RZ, -0x1 ;  /* 0xffffffffff097424 */ /* 0x000fe200078e00ff */
[----:B------:R-:W-:Y:S01]  /*70d0*/  SHF.R.U32.HI R4, RZ, 0x1, R12 ;  /* 0x00000001ff047819 */ /* 0x000fe2000001160c */
[----:B------:R-:W-:Y:S01]  /*70e0*/  IMAD.MOV.U32 R8, RZ, RZ, -0x1 ;  /* 0xffffffffff087424 */ /* 0x000fe200078e00ff */
[----:B------:R-:W-:Y:S02]  /*70f0*/  ISETP.GT.U32.AND P1, PT, R12, 0xd, PT ;  /* 0x0000000d0c00780c */ /* 0x000fe40003f24070 */
[----:B------:R-:W-:-:S02]  /*7100*/  IADD3.X R17, R17, UR13, RZ, P4, !PT ;  /* 0x0000000d11117c10 */ /* 0x000fc4000a7fe4ff */
[----:B------:R-:W-:Y:S01]  /*7110*/  ISETP.LT.U32.AND P1, PT, R3, 0xe, P1 ;  /* 0x0000000e0300780c */ /* 0x000fe20000f21070 */
[----:B------:R-:W0:Y:S01]  /*7120*/  @P3 S2R R6, SR_CgaCtaId ;  /* 0x0000000000063919 */ /* 0x000e220000008800 */
[----:B------:R-:W-:Y:S02]  /*7130*/  @P3 MOV R5, 0x400 ;  /* 0x0000040000053802 */ /* 0x000fe40000000f00 */
[----:B------:R-:W-:Y:S02]  /*7140*/  PRMT R13, RZ, 0x7610, R13 ;  /* 0x00007610ff0d7816 */ /* 0x000fe4000000000d */
[----:B0-----:R-:W-:Y:S01]  /*7150*/  @P3 LEA R6, R6, R5, 0x18 ;  /* 0x0000000506063211 */ /* 0x001fe200078ec0ff */
[----:B------:R-:W-:-:S03]  /*7160*/  IMAD.WIDE.U32 R4, R4, -0x6db6db6d, RZ ;  /* 0x9249249304047825 */ /* 0x000fc600078e00ff */
[----:B------:R0:W-:Y:S01]  /*7170*/  @P3 SYNCS.ARRIVE.TRANS64.A1T0 RZ, [R6+URZ+0xf8], RZ ;  /* 0x0000f8ff06ff39a7 */ /* 0x0001e2000810003f */
[----:B------:R-:W-:Y:S02]  /*7180*/  ISETP.GE.U32.AND P3, PT, R3, 0xe, PT ;  /* 0x0000000e0300780c */ /* 0x000fe40003f66070 */
[----:B------:R-:W-:Y:S02]  /*7190*/  SHF.R.U32.HI R7, RZ, 0x2, R5 ;  /* 0x00000002ff077819 */ /* 0x000fe40000011605 */
[----:B------:R-:W-:Y:S02]  /*71a0*/  SEL R5, RZ, 0x1, !P1 ;  /* 0x00000001ff057807 */ /* 0x000fe40004800000 */
[----:B------:R-:W-:Y:S01]  /*71b0*/  ISETP.GE.U32.AND P1, PT, R16, UR6, PT ;  /* 0x0000000610007c0c */ /* 0x000fe2000bf26070 */
[----:B------:R-:W-:Y:S01]  /*71c0*/  IMAD R12, R7, -0xe, R12 ;  /* 0xfffffff2070c7824 */ /* 0x000fe200078e020c */
[----:B------:R-:W-:Y:S02]  /*71d0*/  LOP3.LUT R0, R0, R5, RZ, 0x3c, !PT ;  /* 0x0000000500007212 */ /* 0x000fe400078e3cff */
[----:B------:R-:W-:-:S02]  /*71e0*/  ISETP.GE.U32.AND.EX P1, PT, R17, UR7, PT, P1 ;  /* 0x0000000711007c0c */ /* 0x000fc4000bf26110 */
[----:B------:R-:W-:Y:S02]  /*71f0*/  PRMT R4, RZ, 0x7610, R4 ;  /* 0x00007610ff047816 */ /* 0x000fe40000000004 */
[----:B------:R-:W-:Y:S01]  /*7200*/  @P3 LOP3.LUT R0, R0, 0x1, R7, 0x78, !PT ;  /* 0x0000000100003812 */ /* 0x000fe200078e7807 */
[----:B------:R-:W-:-:S08]  /*7210*/  IMAD.MOV.U32 R7, RZ, RZ, -0x1 ;  /* 0xffffffffff077424 */ /* 0x000fd000078e00ff */
[----:B0-----:R-:W-:Y:S05]  /*7220*/  @P1 BRA `(.L_x_172) ;  /* 0x00000004004c1947 */ /* 0x001fea0003800000 */
[----:B------:R-:W-:Y:S01]  /*7230*/  ULDC.64 UR6, c[0x0][0x628] ;  /* 0x00018a0000067ab9 */ /* 0x000fe20000000a00 */
[----:B------:R-:W0:Y:S01]  /*7240*/  S2R R15, SR_CTAID.X ;  /* 0x00000000000f7919 */ /* 0x000e220000002500 */
[----:B------:R-:W-:Y:S01]  /*7250*/  ISETP.NE.U32.AND P1, PT, RZ, UR6, PT ;  /* 0x00000006ff007c0c */ /* 0x000fe2000bf25070 */
[----:B------:R-:W-:Y:S01]  /*7260*/  ULDC UR8, c[0x0][0x630] ;  /* 0x00018c0000087ab9 */ /* 0x000fe20000000800 */
[----:B------:R-:W-:Y:S01]  /*7270*/  IMAD.MOV.U32 R4, RZ, RZ, R16 ;  /* 0x000000ffff047224 */ /* 0x000fe200078e0010 */
[----:B------:R-:W1:Y:S01]  /*7280*/  S2R R14, SR_CTAID.Y ;  /* 0x00000000000e7919 */ /* 0x000e620000002600 */
[----:B------:R-:W-:Y:S01]  /*7290*/  ISETP.NE.AND.EX P1, PT, RZ, UR7, PT, P1 ;  /* 0x00000007ff007c0c */ /* 0x000fe2000bf25310 */
[----:B------:R-:W-:-:S12]  /*72a0*/  IMAD.MOV.U32 R5, RZ, RZ, R17 ;  /* 0x000000ffff057224 */ /* 0x000fd800078e0011 */
[----:B------:R-:W-:Y:S05]  /*72b0*/  @!P1 BRA `(.L_x_173) ;  /* 0x0000000000289947 */ /* 0x000fea0003800000 */
[----:B------:R-:W-:Y:S02]  /*72c0*/  ULDC UR5, c[0x0][0x634] ;  /* 0x00018d0000057ab9 */ /* 0x000fe40000000800 */
[----:B------:R-:W-:-:S05]  /*72d0*/  IADD3 R9, P1, R16, UR5, RZ ;  /* 0x0000000510097c10 */ /* 0x000fca000ff3e0ff */
[----:B------:R-:W-:-:S04]  /*72e0*/  IMAD.X R21, RZ, RZ, R17, P1 ;  /* 0x000000ffff157224 */ /* 0x000fc800008e0611 */
[----:B------:R-:W-:-:S04]  /*72f0*/  IMAD.WIDE.U32 R6, R21, UR6, RZ ;  /* 0x0000000615067c25 */ /* 0x000fc8000f8e00ff */
[----:B------:R-:W-:-:S04]  /*7300*/  IMAD.WIDE.U32 R6, P1, R9, UR7, R6 ;  /* 0x0000000709067c25 */ /* 0x000fc8000f820006 */
[----:B------:R-:W-:-:S04]  /*7310*/  IMAD.WIDE.U32 R8, R9, UR6, RZ ;  /* 0x0000000609087c25 */ /* 0x000fc8000f8e00ff */
[----:B------:R-:W-:Y:S01]  /*7320*/  IMAD.X R5, RZ, RZ, RZ, P1 ;  /* 0x000000ffff057224 */ /* 0x000fe200008e06ff */
[----:B------:R-:W-:Y:S01]  /*7330*/  IADD3 RZ, P1, R9, R6, RZ ;  /* 0x0000000609ff7210 */ /* 0x000fe20007f3e0ff */
[----:B------:R-:W-:-:S04]  /*7340*/  IMAD.MOV.U32 R4, RZ, RZ, R7 ;  /* 0x000000ffff047224 */ /* 0x000fc800078e0007 */
[----:B------:R-:W-:-:S08]  /*7350*/  IMAD.WIDE.U32.X R4, R21, UR7, R4, P1 ;  /* 0x0000000715047c25 */ /* 0x000fd000088e0404 */
.L_x_173:
[--C-:B------:R-:W-:Y:S01]  /*7360*/  SHF.R.U64 R8, R4, UR8, R5.reuse ;  /* 0x0000000804087c19 */ /* 0x100fe20008001205 */
[----:B------:R-:W-:Y:S01]  /*7370*/  ULDC.64 UR6, c[0x0][0x620] ;  /* 0x0001880000067ab9 */ /* 0x000fe20000000a00 */
[----:B------:R-:W-:Y:S01]  /*7380*/  SHF.R.U32.HI R4, RZ, UR8, R5 ;  /* 0x00000008ff047c19 */ /* 0x000fe20008011605 */
[----:B------:R-:W-:Y:S01]  /*7390*/  ULDC UR5, c[0x0][0x150] ;  /* 0x0000540000057ab9 */ /* 0x000fe20000000800 */
[----:B------:R-:W-:Y:S01]  /*73a0*/  IADD3 R7, P1, RZ, -R8, RZ ;  /* 0x80000008ff077210 */ /* 0x000fe20007f3e0ff */
[----:B------:R-:W2:Y:S01]  /*73b0*/  LDC R24, c[0x0][0x144] ;  /* 0x00005100ff187b82 */ /* 0x000ea20000000800 */
[----:B0-----:R-:W-:Y:S01]  /*73c0*/  I2FP.F32.U32 R9, R15 ;  /* 0x0000000f00097245 */ /* 0x001fe20000201000 */
[----:B------:R-:W-:Y:S02]  /*73d0*/  ULDC.64 UR8, c[0x0][0x640] ;  /* 0x0001900000087ab9 */ /* 0x000fe40000000a00 */
[----:B------:R-:W-:Y:S01]  /*73e0*/  IMAD.X R4, RZ, RZ, ~R4, P1 ;  /* 0x000000ffff047224 */ /* 0x000fe200008e0e04 */
[----:B------:R-:W-:-:S03]  /*73f0*/  ISETP.NE.U32.AND P1, PT, RZ, UR8, PT ;  /* 0x00000008ff007c0c */ /* 0x000fc6000bf25070 */
[----:B------:R-:W-:Y:S01]  /*7400*/  IMAD R6, R4, UR6, RZ ;  /* 0x0000000604067c24 */ /* 0x000fe2000f8e02ff */
[----:B------:R-:W0:Y:S01]  /*7410*/  LDC R21, c[0x0][0x148] ;  /* 0x00005200ff157b82 */ /* 0x000e220000000800 */
[C---:B------:R-:W-:Y:S01]  /*7420*/  IMAD.WIDE.U32 R4, R7.reuse, UR6, R16 ;  /* 0x0000000607047c25 */ /* 0x040fe2000f8e0010 */
[----:B------:R-:W-:Y:S01]  /*7430*/  ULDC UR6, c[0x0][0x154] ;  /* 0x0000550000067ab9 */ /* 0x000fe20000000800 */
[----:B------:R-:W-:Y:S02]  /*7440*/  ISETP.NE.AND.EX P1, PT, RZ, UR9, PT, P1 ;  /* 0x00000009ff007c0c */ /* 0x000fe4000bf25310 */
[----:B------:R-:W-:Y:S02]  /*7450*/  IMAD R7, R7, UR7, R6 ;  /* 0x0000000707077c24 */ /* 0x000fe4000f8e0206 */
[----:B------:R-:W-:Y:S01]  /*7460*/  FMUL R6, R9, UR5 ;  /* 0x0000000509067c20 */ /* 0x000fe20008400000 */
[----:B------:R-:W-:Y:S01]  /*7470*/  ULDC UR5, c[0x0][0x618] ;  /* 0x0001860000057ab9 */ /* 0x000fe20000000800 */
[----:B------:R-:W-:Y:S01]  /*7480*/  ULDC UR7, c[0x0][0x608] ;  /* 0x0001820000077ab9 */ /* 0x000fe20000000800 */
[----:B------:R-:W-:-:S03]  /*7490*/  IMAD.IADD R5, R5, 0x1, R7 ;  /* 0x0000000105057824 */ /* 0x000fc600078e0207 */
[----:B------:R-:W3:Y:S02]  /*74a0*/  F2I.U32.TRUNC.NTZ R6, R6 ;  /* 0x0000000600067305 */ /* 0x000ee4000020f000 */
[----:B------:R-:W-:Y:S02]  /*74b0*/  SHF.R.U64 R9, R4, UR5, R5 ;  /* 0x0000000504097c19 */ /* 0x000fe40008001205 */
[----:B-1----:R-:W-:-:S05]  /*74c0*/  I2FP.F32.U32 R4, R14 ;  /* 0x0000000e00047245 */ /* 0x002fca0000201000 */
[----:B------:R-:W-:Y:S01]  /*74d0*/  FMUL R22, R4, UR6 ;  /* 0x0000000604167c20 */ /* 0x000fe20008400000 */
[----:B------:R-:W-:Y:S01]  /*74e0*/  SHF.R.U32.HI R4, RZ, UR5, R5 ;  /* 0x00000005ff047c19 */ /* 0x000fe20008011605 */
[----:B------:R-:W-:-:S03]  /*74f0*/  ULDC UR5, c[0x0][0x658] ;  /* 0x0001960000057ab9 */ /* 0x000fc60000000800 */
[--C-:B------:R-:W-:Y:S01]  /*7500*/  SHF.R.U64 R20, R9, UR7, R4.reuse ;  /* 0x0000000709147c19 */ /* 0x100fe20008001204 */
[----:B------:R-:W1:Y:S01]  /*7510*/  F2I.U32.TRUNC.NTZ R22, R22 ;  /* 0x0000001600167305 */ /* 0x000e62000020f000 */
[----:B------:R-:W-:Y:S01]  /*7520*/  SHF.R.U32.HI R5, RZ, UR7, R4 ;  /* 0x00000007ff057c19 */ /* 0x000fe20008011604 */
[----:B---3--:R-:W-:-:S03]  /*7530*/  IMAD.MOV R6, RZ, RZ, -R6 ;  /* 0x000000ffff067224 */ /* 0x008fc600078e0a06 */
[----:B------:R-:W-:Y:S01]  /*7540*/  SHF.R.U64 R18, R20, UR5, R5 ;  /* 0x0000000514127c19 */ /* 0x000fe20008001205 */
[----:B--2---:R-:W-:Y:S01]  /*7550*/  IMAD R15, R24, R6, R15 ;  /* 0x00000006180f7224 */ /* 0x004fe200078e020f */
[----:B------:R-:W-:-:S03]  /*7560*/  SHF.R.U32.HI R23, RZ, UR5, R5 ;  /* 0x00000005ff177c19 */ /* 0x000fc60008011605 */
[----:B------:R-:W-:Y:S02]  /*7570*/  IMAD.MOV.U32 R4, RZ, RZ, R18 ;  /* 0x000000ffff047224 */ /* 0x000fe400078e0012 */
[----:B------:R-:W-:Y:S01]  /*7580*/  IMAD.MOV.U32 R5, RZ, RZ, R23 ;  /* 0x000000ffff057224 */ /* 0x000fe200078e0017 */
[----:B-1----:R-:W-:Y:S06]  /*7590*/  @!P1 BRA `(.L_x_174) ;  /* 0x0000000000289947 */ /* 0x002fec0003800000 */
[----:B------:R-:W-:Y:S02]  /*75a0*/  ULDC UR5, c[0x0][0x64c] ;  /* 0x0001930000057ab9 */ /* 0x000fe40000000800 */
[----:B------:R-:W-:-:S05]  /*75b0*/  IADD3 R5, P1, R18, UR5, RZ ;  /* 0x0000000512057c10 */ /* 0x000fca000ff3e0ff */
[----:B------:R-:W-:-:S04]  /*75c0*/  IMAD.X R23, RZ, RZ, R23, P1 ;  /* 0x000000ffff177224 */ /* 0x000fc800008e0617 */
[----:B------:R-:W-:-:S04]  /*75d0*/  IMAD.WIDE.U32 R6, R23, UR8, RZ ;  /* 0x0000000817067c25 */ /* 0x000fc8000f8e00ff */
[----:B------:R-:W-:-:S04]  /*75e0*/  IMAD.WIDE.U32 R6, P1, R5, UR9, R6 ;  /* 0x0000000905067c25 */ /* 0x000fc8000f820006 */
[----:B------:R-:W-:-:S04]  /*75f0*/  IMAD.WIDE.U32 R4, R5, UR8, RZ ;  /* 0x0000000805047c25 */ /* 0x000fc8000f8e00ff */
[----:B------:R-:W-:Y:S01]  /*7600*/  IMAD.MOV.U32 R4, RZ, RZ, R7 ;  /* 0x000000ffff047224 */ /* 0x000fe200078e0007 */
[----:B------:R-:W-:Y:S01]  /*7610*/  IADD3 RZ, P3, R5, R6, RZ ;  /* 0x0000000605ff7210 */ /* 0x000fe20007f7e0ff */
[----:B------:R-:W-:-:S04]  /*7620*/  IMAD.X R5, RZ, RZ, RZ, P1 ;  /* 0x000000ffff057224 */ /* 0x000fc800008e06ff */
[----:B------:R-:W-:-:S08]  /*7630*/  IMAD.WIDE.U32.X R4, R23, UR9, R4, P3 ;  /* 0x0000000917047c25 */ /* 0x000fd000098e0404 */
.L_x_174:
[----:B------:R-:W-:Y:S01]  /*7640*/  ISETP.NE.AND P1, PT, R2, 0x1, PT ;  /* 0x000000010200780c */ /* 0x000fe20003f25270 */
[----:B------:R-:W-:Y:S01]  /*7650*/  ULDC UR5, c[0x0][0x648] ;  /* 0x0001920000057ab9 */ /* 0x000fe20000000800 */
[----:B------:R-:W-:Y:S01]  /*7660*/  LOP3.LUT R20, R20, UR20, RZ, 0xc0, !PT ;  /* 0x0000001414147c12 */ /* 0x000fe2000f8ec0ff */
[----:B------:R-:W-:Y:S01]  /*7670*/  IMAD.MOV R22, RZ, RZ, -R22 ;  /* 0x000000ffff167224 */ /* 0x000fe200078e0a16 */
[----:B------:R-:W-:Y:S01]  /*7680*/  SHF.R.U64 R5, R4, UR5, R5 ;  /* 0x0000000504057c19 */ /* 0x000fe20008001205 */
[----:B------:R-:W-:Y:S01]  /*7690*/  ULDC UR5, c[0x0][0x638] ;  /* 0x00018e0000057ab9 */ /* 0x000fe20000000800 */
[----:B------:R-:W-:Y:S01]  /*76a0*/  LOP3.LUT R9, R9, UR4, RZ, 0xc0, !PT ;  /* 0x0000000409097c12 */ /* 0x000fe2000f8ec0ff */
[----:B------:R-:W-:Y:S01]  /*76b0*/  ULDC UR6, c[0x0][0x610] ;  /* 0x0001840000067ab9 */ /* 0x000fe20000000800 */
[----:B------:R-:W-:Y:S02]  /*76c0*/  IMAD.MOV.U32 R4, RZ, RZ, 0x1 ;  /* 0x00000001ff047424 */ /* 0x000fe400078e00ff */
[----:B------:R-:W-:-:S02]  /*76d0*/  IMAD.MOV R7, RZ, RZ, -R5 ;  /* 0x000000ffff077224 */ /* 0x000fc400078e0a05 */
[----:B------:R-:W-:Y:S02]  /*76e0*/  IMAD R20, R5, UR21, R20 ;  /* 0x0000001505147c24 */ /* 0x000fe4000f8e0214 */
[----:B0-----:R-:W-:Y:S02]  /*76f0*/  @P1 IMAD R15, R21, R22, R14 ;  /* 0x00000016150f1224 */ /* 0x001fe400078e020e */
[----:B------:R-:W-:Y:S01]  /*7700*/  IMAD R18, R7, UR5, R18 ;  /* 0x0000000507127c24 */ /* 0x000fe2000f8e0212 */
[----:B------:R-:W-:Y:S01]  /*7710*/  ULDC UR5, c[0x0][0x600] ;  /* 0x0001800000057ab9 */ /* 0x000fe20000000800 */
[----:B------:R-:W-:Y:S02]  /*7720*/  IMAD R15, R20, UR6, R15 ;  /* 0x00000006140f7c24 */ /* 0x000fe4000f8e020f */
[----:B------:R-:W-:-:S05]  /*7730*/  IMAD R18, R18, UR5, R9 ;  /* 0x0000000512127c24 */ /* 0x000fca000f8e0209 */
[----:B------:R-:W-:Y:S02]  /*7740*/  SEL R9, R18, R15, !P1 ;  /* 0x0000000f12097207 */ /* 0x000fe40004800000 */
[----:B------:R-:W-:-:S07]  /*7750*/  SEL R7, R15, R18, !P1 ;  /* 0x000000120f077207 */ /* 0x000fce0004800000 */
.L_x_172:
[----:B------:R-:W-:Y:S05]  /*7760*/  BSYNC B1 ;  /* 0x0000000000017941 */ /* 0x000fea0003800000 */
.L_x_171:
[----:B------:R-:W-:-:S13]  /*7770*/  LOP3.LUT P1, RZ, R4, 0xff, RZ, 0xc0, !PT ;  /* 0x000000ff04ff7812 */ /* 0x000fda000782c0ff */
[----:B------:R-:W-:Y:S05]  /*7780*/  @P1 BRA `(.L_x_175) ;  /* 0xfffffff400201947 */ /* 0x000fea000383ffff */
[----:B------:R-:W-:Y:S05]  /*7790*/  BSYNC B0 ;  /* 0x0000000000007941 */ /* 0x000fea0003800000 */
.L_x_163:
[----:B------:R-:W-:-:S03]  /*77a0*/  UMOV UR5, 0xffffffff ;  /* 0xffffffff00057882 */ /* 0x000fc60000000000 */
[----:B------:R-:W-:Y:S05]  /*77b0*/  BRA.DIV UR5, `(.L_x_176) ;  /* 0x0000000a05807947 */ /* 0x000fea000b800000 */
[----:B------:R-:W-:-:S13]  /*77c0*/  ELECT P6, URZ, PT ;  /* 0x00000000003f782f */ /* 0x000fda00038c0000 */
.L_x_200:
[----:B------:R-:W-:Y:S04]  /*77d0*/  BSSY B0, `(.L_x_177) ;  /* 0x0000085000007945 */ /* 0x000fe80003800000 */
[----:B------:R-:W-:Y:S05]  /*77e0*/  @!P6 BRA `(.L_x_178) ;  /* 0x00000008000ce947 */ /* 0x000fea0003800000 */
[----:B------:R-:W-:-:S04]  /*77f0*/  LOP3.LUT R19, R19, 0x2, RZ, 0xfc, !PT ;  /* 0x0000000213137812 */ /* 0x000fc800078efcff */
[----:B------:R-:W-:-:S13]  /*7800*/  ISETP.NE.AND P0, PT, R19, 0x3, PT ;  /* 0x000000031300780c */ /* 0x000fda0003f05270 */
[----:B------:R-:W-:Y:S05]  /*7810*/  @!P0 BRA `(.L_x_179) ;  /* 0x0000000000048947 */ /* 0x000fea0003800000 */
[----:B------:R-:W-:Y:S01]  /*7820*/  BPT.TRAP 0x1 ;  /* 0x000000040000795c */ /* 0x000fe20000300000 */
.L_x_179:
[----:B------:R-:W0:Y:S01]  /*7830*/  S2R R3, SR_CgaCtaId ;  /* 0x0000000000037919 */ /* 0x000e220000008800 */
[----:B------:R-:W-:-:S04]  /*7840*/  MOV R2, 0x400 ;  /* 0x0000040000027802 */ /* 0x000fc80000000f00 */
[----:B0-----:R-:W-:Y:S02]  /*7850*/  LEA R3, R3, R2, 0x18 ;  /* 0x0000000203037211 */ /* 0x001fe400078ec0ff */
[----:B------:R-:W-:-:S03]  /*7860*/  SHF.L.U32 R2, R0, 0x1f, RZ ;  /* 0x0000001f00027819 */ /* 0x000fc600000006ff */
[----:B------:R-:W-:-:S04]  /*7870*/  VIADD R3, R3, 0x70 ;  /* 0x0000007003037836 */ /* 0x000fc80000000000 */
[C---:B------:R-:W-:Y:S02]  /*7880*/  IMAD R7, R12.reuse, 0x8, R3 ;  /* 0x000000080c077824 */ /* 0x040fe400078e0203 */
[----:B------:R-:W-:Y:S02]  /*7890*/  VIADD R12, R12, 0x1 ;  /* 0x000000010c0c7836 */ /* 0x000fe40000000000 */
[----:B------:R-:W0:Y:S03]  /*78a0*/  SYNCS.PHASECHK.TRANS64.TRYWAIT P0, [R7+URZ], R2 ;  /* 0x00000002070075a7 */ /* 0x000e26000800017f */
[----:B------:R-:W-:-:S04]  /*78b0*/  ISETP.NE.AND P1, PT, R12, 0xe, PT ;  /* 0x0000000e0c00780c */ /* 0x000fc80003f25270 */
[----:B------:R-:W-:Y:S02]  /*78c0*/  SEL R5, RZ, 0x1, P1 ;  /* 0x00000001ff057807 */ /* 0x000fe40000800000 */
[----:B------:R-:W-:Y:S02]  /*78d0*/  SEL R12, R12, RZ, P1 ;  /* 0x000000ff0c0c7207 */ /* 0x000fe40000800000 */
[----:B------:R-:W-:-:S03]  /*78e0*/  LOP3.LUT R5, R0, R5, RZ, 0x3c, !PT ;  /* 0x0000000500057212 */ /* 0x000fc600078e3cff */
[----:B------:R-:W-:Y:S01]  /*78f0*/  IMAD R9, R12, 0x8, R3 ;  /* 0x000000080c097824 */ /* 0x000fe200078e0203 */
[----:B------:R-:W-:Y:S01]  /*7900*/  SHF.L.U32 R4, R5, 0x1f, RZ ;  /* 0x0000001f05047819 */ /* 0x000fe200000006ff */
[----:B0-----:R-:W-:Y:S06]  /*7910*/  @!P0 BRA `(.L_x_180) ;  /* 0x0000000800488947 */ /* 0x001fec0003800000 */
.L_x_201:
[----:B------:R-:W1:Y:S01]  /*7920*/  SYNCS.PHASECHK.TRANS64.TRYWAIT P0, [R9+URZ], R4 ;  /* 0x00000004090075a7 */ /* 0x000e62000800017f */
[----:B------:R-:W-:-:S05]  /*7930*/  VIADD R0, R12, 0x1 ;  /* 0x000000010c007836 */ /* 0x000fca0000000000 */
[----:B------:R-:W-:-:S04]  /*7940*/  ISETP.NE.AND P1, PT, R0, 0xe, PT ;  /* 0x0000000e0000780c */ /* 0x000fc80003f25270 */
[----:B0-----:R-:W-:Y:S02]  /*7950*/  SEL R2, RZ, 0x1, P1 ;  /* 0x00000001ff027807 */ /* 0x001fe40000800000 */
[----:B------:R-:W-:Y:S02]  /*7960*/  SEL R0, R0, RZ, P1 ;  /* 0x000000ff00007207 */ /* 0x000fe40000800000 */
[----:B------:R-:W-:-:S03]  /*7970*/  LOP3.LUT R7, R5, R2, RZ, 0x3c, !PT ;  /* 0x0000000205077212 */ /* 0x000fc600078e3cff */
[----:B------:R-:W-:Y:S01]  /*7980*/  IMAD R6, R0, 0x8, R3 ;  /* 0x0000000800067824 */ /* 0x000fe200078e0203 */
[----:B------:R-:W-:Y:S01]  /*7990*/  SHF.L.U32 R5, R7, 0x1f, RZ ;  /* 0x0000001f07057819 */ /* 0x000fe200000006ff */
[----:B-1----:R-:W-:Y:S06]  /*79a0*/  @!P0 BRA `(.L_x_181) ;  /* 0x0000000800388947 */ /* 0x002fec0003800000 */
.L_x_202:
[----:B------:R-:W1:Y:S01]  /*79b0*/  SYNCS.PHASECHK.TRANS64.TRYWAIT P0, [R6+URZ], R5 ;  /* 0x00000005060075a7 */ /* 0x000e62000800017f */
[----:B------:R-:W-:-:S05]  /*79c0*/  VIADD R0, R0, 0x1 ;  /* 0x0000000100007836 */ /* 0x000fca0000000000 */
[----:B------:R-:W-:-:S04]  /*79d0*/  ISETP.NE.AND P1, PT, R0, 0xe, PT ;  /* 0x0000000e0000780c */ /* 0x000fc80003f25270 */
[----:B------:R-:W-:Y:S02]  /*79e0*/  SEL R2, RZ, 0x1, P1 ;  /* 0x00000001ff027807 */ /* 0x000fe40000800000 */
[----:B------:R-:W-:Y:S02]  /*79f0*/  SEL R0, R0, RZ, P1 ;  /* 0x000000ff00007207 */ /* 0x000fe40000800000 */
[----:B------:R-:W-:-:S03]  /*7a00*/  LOP3.LUT R7, R7, R2, RZ, 0x3c, !PT ;  /* 0x0000000207077212 */ /* 0x000fc600078e3cff */
[----:B0-----:R-:W-:Y:S01]  /*7a10*/  IMAD R9, R0, 0x8, R3 ;  /* 0x0000000800097824 */ /* 0x001fe200078e0203 */
[----:B------:R-:W-:Y:S01]  /*7a20*/  SHF.L.U32 R4, R7, 0x1f, RZ ;  /* 0x0000001f07047819 */ /* 0x000fe200000006ff */
[----:B-1----:R-:W-:Y:S06]  /*7a30*/  @!P0 BRA `(.L_x_182) ;  /* 0x0000000800288947 */ /* 0x002fec0003800000 */
.L_x_203:
        /* <DEDUP_REMOVED lines=9> */
.L_x_204:
        /* <DEDUP_REMOVED lines=9> */
.L_x_205:
        /* <DEDUP_REMOVED lines=9> */
.L_x_206:
        /* <DEDUP_REMOVED lines=9> */
.L_x_207:
        /* <DEDUP_REMOVED lines=9> */
.L_x_208:
        /* <DEDUP_REMOVED lines=9> */
.L_x_209:
        /* <DEDUP_REMOVED lines=9> */
.L_x_210:
        /* <DEDUP_REMOVED lines=9> */
.L_x_211:
        /* <DEDUP_REMOVED lines=9> */
.L_x_212:
[----:B------:R-:W1:Y:S01]  /*7f50*/  SYNCS.PHASECHK.TRANS64.TRYWAIT P0, [R6+URZ], R5 ;  /* 0x00000005060075a7 */ /* 0x000e62000800017f */
[----:B------:R-:W-:-:S05]  /*7f60*/  VIADD R0, R0, 0x1 ;  /* 0x0000000100007836 */ /* 0x000fca0000000000 */
[----:B------:R-:W-:-:S04]  /*7f70*/  ISETP.NE.AND P1, PT, R0, 0xe, PT ;  /* 0x0000000e0000780c */ /* 0x000fc80003f25270 */
[----:B------:R-:W-:Y:S02]  /*7f80*/  SEL R2, RZ, 0x1, P1 ;  /* 0x00000001ff027807 */ /* 0x000fe40000800000 */
[----:B------:R-:W-:Y:S02]  /*7f90*/  SEL R0, R0, RZ, P1 ;  /* 0x000000ff00007207 */ /* 0x000fe40000800000 */
[----:B------:R-:W-:Y:S01]  /*7fa0*/  LOP3.LUT R2, R7, R2, RZ, 0x3c, !PT ;  /* 0x0000000207027212 */ /* 0x000fe200078e3cff */
[----:B-1----:R-:W-:Y:S06]  /*7fb0*/  @!P0 BRA `(.L_x_192) ;  /* 0x0000000400908947 */ /* 0x002fec0003800000 */
.L_x_213:
[----:B------:R-:W-:Y:S01]  /*7fc0*/  IMAD R3, R0, 0x8, R3 ;  /* 0x0000000800037824 */ /* 0x000fe200078e0203 */
[----:B------:R-:W-:-:S07]  /*7fd0*/  SHF.L.U32 R0, R2, 0x1f, RZ ;  /* 0x0000001f02007819 */ /* 0x000fce00000006ff */
.L_x_193:
[----:B--2---:R2:W3:Y:S02]  /*7fe0*/  SYNCS.PHASECHK.TRANS64.TRYWAIT P0, [R3+URZ], R0 ;  /* 0x00000000030075a7 */ /* 0x0044e4000800017f */
[----:B---3--:R-:W-:Y:S05]  /*7ff0*/  @!P0 NANOSLEEP.SYNCS 0x989680 ;  /* 0x009896800000895d */ /* 0x008fea0003900000 */
[----:B------:R-:W3:Y:S02]  /*8000*/  @!P0 SYNCS.PHASECHK.TRANS64 P0, [R3+URZ], R0 ;  /* 0x00000000030085a7 */ /* 0x000ee4000800007f */
[----:B---3--:R-:W-:Y:S05]  /*8010*/  @!P0 BRA `(.L_x_193) ;  /* 0xfffffffc00f08947 */ /* 0x008fea000383ffff */
.L_x_178:
[----:B------:R-:W-:Y:S05]  /*8020*/  BSYNC B0 ;  /* 0x0000000000007941 */ /* 0x000fea0003800000 */
.L_x_177:
[----:B------:R-:W-:Y:S05]  /*8030*/  EXIT ;  /* 0x000000000000794d */ /* 0x000fea0003800000 */
.L_x_18:
[----:B---3--:R3:W4:Y:S02]  /*8040*/  SYNCS.PHASECHK.TRANS64.TRYWAIT P1, [R3+URZ], R0 ;  /* 0x00000000030075a7 */ /* 0x008724000802017f */
[----:B----4-:R-:W-:Y:S05]  /*8050*/  @!P1 NANOSLEEP.SYNCS 0x989680 ;  /* 0x009896800000995d */ /* 0x010fea0003900000 */
[----:B------:R-:W4:Y:S02]  /*8060*/  @!P1 SYNCS.PHASECHK.TRANS64 P1, [R3+URZ], R0 ;  /* 0x00000000030095a7 */ /* 0x000f24000802007f */
[----:B----4-:R-:W-:Y:S05]  /*8070*/  @!P1 BRA `(.L_x_18) ;  /* 0xfffffffc00f09947 */ /* 0x010fea000383ffff */
[----:B------:R-:W-:Y:S05]  /*8080*/  BRA `(.L_x_17) ;  /* 0xffffff9000bc7947 */ /* 0x000fea000383ffff */
.L_x_23:
[----:B-1----:R-:W-:-:S04]  /*8090*/  IMAD.U32 R4, RZ, RZ, UR4 ;  /* 0x00000004ff047e24 */ /* 0x002fc8000f8e00ff */
[----:B------:R1:W2:Y:S03]  /*80a0*/  SYNCS.PHASECHK.TRANS64.TRYWAIT P1, [R4+URZ], R3 ;  /* 0x00000003040075a7 */ /* 0x0002a6000802017f */
[----:B--2---:R-:W-:Y:S05]  /*80b0*/  @!P1 NANOSLEEP.SYNCS 0x989680 ;  /* 0x009896800000995d */ /* 0x004fea0003900000 */
[----:B------:R-:W2:Y:S02]  /*80c0*/  @!P1 SYNCS.PHASECHK.TRANS64 P1, [R4+URZ], R3 ;  /* 0x00000003040095a7 */ /* 0x000ea4000802007f */
[----:B--2---:R-:W-:Y:S05]  /*80d0*/  @!P1 BRA `(.L_x_23) ;  /* 0xfffffffc00ec9947 */ /* 0x004fea000383ffff */
[----:B------:R-:W-:Y:S05]  /*80e0*/  BRA `(.L_x_22) ;  /* 0xffffff9400587947 */ /* 0x000fea000383ffff */
.L_x_164:
[----:B------:R-:W-:Y:S01]  /*80f0*/  BSSY B1, `(.L_x_194) ;  /* 0x0000006000017945 */ /* 0x000fe20003800000 */
[----:B------:R-:W-:-:S07]  /*8100*/  IMAD.MOV.U32 R15, RZ, RZ, -0x1 ;  /* 0xffffffffff0f7424 */ /* 0x000fce00078e00ff */
[----:B------:R-:W-:Y:S05]  /*8110*/  WARPSYNC.COLLECTIVE R15, `(.L_x_195) ;  /* 0x000000000f0c7348 */ /* 0x000fea0003c00000 */
[----:B------:R-:W-:Y:S02]  /*8120*/  ELECT P6, UR62, PT ;  /* 0x00000000003e782f */ /* 0x000fe400038c0000 */
[----:B------:R-:W-:Y:S01]  /*8130*/  MOV R14, UR62 ;  /* 0x0000003e000e7c02 */ /* 0x000fe20008000f00 */
[----:B------:R-:W-:Y:S10]  /*8140*/  ENDCOLLECTIVE ;  /* 0x000000000000791b */ /* 0x000ff40003800000 */
.L_x_195:
[----:B------:R-:W-:Y:S05]  /*8150*/  BSYNC B1 ;  /* 0x0000000000017941 */ /* 0x000fea0003800000 */
.L_x_194:
[----:B------:R-:W-:Y:S05]  /*8160*/  BRA `(.L_x_196) ;  /* 0xffffffe800b47947 */ /* 0x000fea000383ffff */
.L_x_167:
[----:B0-----:R0:W1:Y:S02]  /*8170*/  SYNCS.PHASECHK.TRANS64.TRYWAIT P1, [R14+URZ+0x70], R7 ;  /* 0x000070070e0075a7 */ /* 0x001064000802017f */
[----:B-1----:R-:W-:Y:S05]  /*8180*/  @!P1 NANOSLEEP.SYNCS 0x989680 ;  /* 0x009896800000995d */ /* 0x002fea0003900000 */
[----:B------:R-:W1:Y:S02]  /*8190*/  @!P1 SYNCS.PHASECHK.TRANS64 P1, [R14+URZ+0x70], R7 ;  /* 0x000070070e0095a7 */ /* 0x000e64000802007f */
[----:B-1----:R-:W-:Y:S05]  /*81a0*/  @!P1 BRA `(.L_x_167) ;  /* 0xfffffffc00f09947 */ /* 0x002fea000383ffff */
[----:B------:R-:W-:Y:S05]  /*81b0*/  BRA `(.L_x_197) ;  /* 0xffffffe800f47947 */ /* 0x000fea000383ffff */
.L_x_176:
[----:B------:R-:W-:Y:S01]  /*81c0*/  BSSY B0, `(.L_x_198) ;  /* 0x0000006000007945 */ /* 0x000fe20003800000 */
[----:B------:R-:W-:-:S07]  /*81d0*/  IMAD.MOV.U32 R15, RZ, RZ, -0x1 ;  /* 0xffffffffff0f7424 */ /* 0x000fce00078e00ff */
[----:B------:R-:W-:Y:S05]  /*81e0*/  WARPSYNC.COLLECTIVE R15, `(.L_x_199) ;  /* 0x000000000f0c7348 */ /* 0x000fea0003c00000 */
[----:B------:R-:W-:Y:S02]  /*81f0*/  ELECT P6, UR62, PT ;  /* 0x00000000003e782f */ /* 0x000fe400038c0000 */
[----:B------:R-:W-:Y:S01]  /*8200*/  MOV R14, UR62 ;  /* 0x0000003e000e7c02 */ /* 0x000fe20008000f00 */
[----:B------:R-:W-:Y:S10]  /*8210*/  ENDCOLLECTIVE ;  /* 0x000000000000791b */ /* 0x000ff40003800000 */
.L_x_199:
[----:B------:R-:W-:Y:S05]  /*8220*/  BSYNC B0 ;  /* 0x0000000000007941 */ /* 0x000fea0003800000 */
.L_x_198:
[----:B------:R-:W-:Y:S05]  /*8230*/  BRA `(.L_x_200) ;  /* 0xfffffff400647947 */ /* 0x000fea000383ffff */
.L_x_180:
[----:B0-----:R0:W1:Y:S02]  /*8240*/  SYNCS.PHASECHK.TRANS64.TRYWAIT P0, [R7+URZ], R2 ;  /* 0x00000002070075a7 */ /* 0x001064000800017f */
[----:B-1----:R-:W-:Y:S05]  /*8250*/  @!P0 NANOSLEEP.SYNCS 0x989680 ;  /* 0x009896800000895d */ /* 0x002fea0003900000 */
[----:B------:R-:W1:Y:S02]  /*8260*/  @!P0 SYNCS.PHASECHK.TRANS64 P0, [R7+URZ], R2 ;  /* 0x00000002070085a7 */ /* 0x000e64000800007f */
[----:B-1----:R-:W-:Y:S05]  /*8270*/  @!P0 BRA `(.L_x_180) ;  /* 0xfffffffc00f08947 */ /* 0x002fea000383ffff */
[----:B------:R-:W-:Y:S05]  /*8280*/  BRA `(.L_x_201) ;  /* 0xfffffff400a47947 */ /* 0x000fea000383ffff */
.L_x_181:
[----:B0-----:R0:W1:Y:S02]  /*8290*/  SYNCS.PHASECHK.TRANS64.TRYWAIT P0, [R9+URZ], R4 ;  /* 0x00000004090075a7 */ /* 0x001064000800017f */
[----:B-1----:R-:W-:Y:S05]  /*82a0*/  @!P0 NANOSLEEP.SYNCS 0x989680 ;  /* 0x009896800000895d */ /* 0x002fea0003900000 */
[----:B------:R-:W1:Y:S02]  /*82b0*/  @!P0 SYNCS.PHASECHK.TRANS64 P0, [R9+URZ], R4 ;  /* 0x00000004090085a7 */ /* 0x000e64000800007f */
[----:B-1----:R-:W-:Y:S05]  /*82c0*/  @!P0 BRA `(.L_x_181) ;  /* 0xfffffffc00f08947 */ /* 0x002fea000383ffff */
[----:B------:R-:W-:Y:S05]  /*82d0*/  BRA `(.L_x_202) ;  /* 0xfffffff400b47947 */ /* 0x000fea000383ffff */
.L_x_182:
[----:B0-----:R0:W1:Y:S02]  /*82e0*/  SYNCS.PHASECHK.TRANS64.TRYWAIT P0, [R6+URZ], R5 ;  /* 0x00000005060075a7 */ /* 0x001064000800017f */
[----:B-1----:R-:W-:Y:S05]  /*82f0*/  @!P0 NANOSLEEP.SYNCS 0x989680 ;  /* 0x009896800000895d */ /* 0x002fea0003900000 */
[----:B------:R-:W1:Y:S02]  /*8300*/  @!P0 SYNCS.PHASECHK.TRANS64 P0, [R6+URZ], R5 ;  /* 0x00000005060085a7 */ /* 0x000e64000800007f */
[----:B-1----:R-:W-:Y:S05]  /*8310*/  @!P0 BRA `(.L_x_182) ;  /* 0xfffffffc00f08947 */ /* 0x002fea000383ffff */
[----:B------:R-:W-:Y:S05]  /*8320*/  BRA `(.L_x_203) ;  /* 0xfffffff400c47947 */ /* 0x000fea000383ffff */
.L_x_183:
[----:B0-----:R0:W1:Y:S02]  /*8330*/  SYNCS.PHASECHK.TRANS64.TRYWAIT P0, [R9+URZ], R4 ;  /* 0x00000004090075a7 */ /* 0x001064000800017f */
[----:B-1----:R-:W-:Y:S05]  /*8340*/  @!P0 NANOSLEEP.SYNCS 0x989680 ;  /* 0x009896800000895d */ /* 0x002fea0003900000 */
[----:B------:R-:W1:Y:S02]  /*8350*/  @!P0 SYNCS.PHASECHK.TRANS64 P0, [R9+URZ], R4 ;  /* 0x00000004090085a7 */ /* 0x000e64000800007f */
[----:B-1----:R-:W-:Y:S05]  /*8360*/  @!P0 BRA `(.L_x_183) ;  /* 0xfffffffc00f08947 */ /* 0x002fea000383ffff */
[----:B------:R-:W-:Y:S05]  /*8370*/  BRA `(.L_x_204) ;  /* 0xfffffff400d47947 */ /* 0x000fea000383ffff */
.L_x_184:
[----:B0-----:R0:W1:Y:S02]  /*8380*/  SYNCS.PHASECHK.TRANS64.TRYWAIT P0, [R6+URZ], R5 ;  /* 0x00000005060075a7 */ /* 0x001064000800017f */
[----:B-1----:R-:W-:Y:S05]  /*8390*/  @!P0 NANOSLEEP.SYNCS 0x989680 ;  /* 0x009896800000895d */ /* 0x002fea0003900000 */
[----:B------:R-:W1:Y:S02]  /*83a0*/  @!P0 SYNCS.PHASECHK.TRANS64 P0, [R6+URZ], R5 ;  /* 0x00000005060085a7 */ /* 0x000e64000800007f */
[----:B-1----:R-:W-:Y:S05]  /*83b0*/  @!P0 BRA `(.L_x_184) ;  /* 0xfffffffc00f08947 */ /* 0x002fea000383ffff */
[----:B------:R-:W-:Y:S05]  /*83c0*/  BRA `(.L_x_205) ;  /* 0xfffffff400e47947 */ /* 0x000fea000383ffff */
.L_x_185:
[----:B0-----:R0:W1:Y:S02]  /*83d0*/  SYNCS.PHASECHK.TRANS64.TRYWAIT P0, [R9+URZ], R4 ;  /* 0x00000004090075a7 */ /* 0x001064000800017f */
[----:B-1----:R-:W-:Y:S05]  /*83e0*/  @!P0 NANOSLEEP.SYNCS 0x989680 ;  /* 0x009896800000895d */ /* 0x002fea0003900000 */
[----:B------:R-:W1:Y:S02]  /*83f0*/  @!P0 SYNCS.PHASECHK.TRANS64 P0, [R9+URZ], R4 ;  /* 0x00000004090085a7 */ /* 0x000e64000800007f */
[----:B-1----:R-:W-:Y:S05]  /*8400*/  @!P0 BRA `(.L_x_185) ;  /* 0xfffffffc00f08947 */ /* 0x002fea000383ffff */
[----:B------:R-:W-:Y:S05]  /*8410*/  BRA `(.L_x_206) ;  /* 0xfffffff400f47947 */ /* 0x000fea000383ffff */
.L_x_186:
[----:B0-----:R0:W1:Y:S02]  /*8420*/  SYNCS.PHASECHK.TRANS64.TRYWAIT P0, [R6+URZ], R5 ;  /* 0x00000005060075a7 */ /* 0x001064000800017f */
[----:B-1----:R-:W-:Y:S05]  /*8430*/  @!P0 NANOSLEEP.SYNCS 0x989680 ;  /* 0x009896800000895d */ /* 0x002fea0003900000 */
[----:B------:R-:W1:Y:S02]  /*8440*/  @!P0 SYNCS.PHASECHK.TRANS64 P0, [R6+URZ], R5 ;  /* 0x00000005060085a7 */ /* 0x000e64000800007f */
[----:B-1----:R-:W-:Y:S05]  /*8450*/  @!P0 BRA `(.L_x_186) ;  /* 0xfffffffc00f08947 */ /* 0x002fea000383ffff */
[----:B------:R-:W-:Y:S05]  /*8460*/  BRA `(.L_x_207) ;  /* 0xfffffff800047947 */ /* 0x000fea000383ffff */
.L_x_187:
[----:B0-----:R0:W1:Y:S02]  /*8470*/  SYNCS.PHASECHK.TRANS64.TRYWAIT P0, [R9+URZ], R4 ;  /* 0x00000004090075a7 */ /* 0x001064000800017f */
[----:B-1----:R-:W-:Y:S05]  /*8480*/  @!P0 NANOSLEEP.SYNCS 0x989680 ;  /* 0x009896800000895d */ /* 0x002fea0003900000 */
[----:B------:R-:W1:Y:S02]  /*8490*/  @!P0 SYNCS.PHASECHK.TRANS64 P0, [R9+URZ], R4 ;  /* 0x00000004090085a7 */ /* 0x000e64000800007f */
[----:B-1----:R-:W-:Y:S05]  /*84a0*/  @!P0 BRA `(.L_x_187) ;  /* 0xfffffffc00f08947 */ /* 0x002fea000383ffff */
[----:B------:R-:W-:Y:S05]  /*84b0*/  BRA `(.L_x_208) ;  /* 0xfffffff800147947 */ /* 0x000fea000383ffff */
.L_x_188:
[----:B0-----:R0:W1:Y:S02]  /*84c0*/  SYNCS.PHASECHK.TRANS64.TRYWAIT P0, [R6+URZ], R5 ;  /* 0x00000005060075a7 */ /* 0x001064000800017f */
[----:B-1----:R-:W-:Y:S05]  /*84d0*/  @!P0 NANOSLEEP.SYNCS 0x989680 ;  /* 0x009896800000895d */ /* 0x002fea0003900000 */
[----:B------:R-:W1:Y:S02]  /*84e0*/  @!P0 SYNCS.PHASECHK.TRANS64 P0, [R6+URZ], R5 ;  /* 0x00000005060085a7 */ /* 0x000e64000800007f */
[----:B-1----:R-:W-:Y:S05]  /*84f0*/  @!P0 BRA `(.L_x_188) ;  /* 0xfffffffc00f08947 */ /* 0x002fea000383ffff */
[----:B------:R-:W-:Y:S05]  /*8500*/  BRA `(.L_x_209) ;  /* 0xfffffff800247947 */ /* 0x000fea000383ffff */
.L_x_189:
[----:B0-----:R0:W1:Y:S02]  /*8510*/  SYNCS.PHASECHK.TRANS64.TRYWAIT P0, [R9+URZ], R4 ;  /* 0x00000004090075a7 */ /* 0x001064000800017f */
[----:B-1----:R-:W-:Y:S05]  /*8520*/  @!P0 NANOSLEEP.SYNCS 0x989680 ;  /* 0x009896800000895d */ /* 0x002fea0003900000 */
[----:B------:R-:W1:Y:S02]  /*8530*/  @!P0 SYNCS.PHASECHK.TRANS64 P0, [R9+URZ], R4 ;  /* 0x00000004090085a7 */ /* 0x000e64000800007f */
[----:B-1----:R-:W-:Y:S05]  /*8540*/  @!P0 BRA `(.L_x_189) ;  /* 0xfffffffc00f08947 */ /* 0x002fea000383ffff */
[----:B------:R-:W-:Y:S05]  /*8550*/  BRA `(.L_x_210) ;  /* 0xfffffff800347947 */ /* 0x000fea000383ffff */
.L_x_190:
[----:B0-----:R0:W1:Y:S02]  /*8560*/  SYNCS.PHASECHK.TRANS64.TRYWAIT P0, [R6+URZ], R5 ;  /* 0x00000005060075a7 */ /* 0x001064000800017f */
[----:B-1----:R-:W-:Y:S05]  /*8570*/  @!P0 NANOSLEEP.SYNCS 0x989680 ;  /* 0x009896800000895d */ /* 0x002fea0003900000 */
[----:B------:R-:W1:Y:S02]  /*8580*/  @!P0 SYNCS.PHASECHK.TRANS64 P0, [R6+URZ], R5 ;  /* 0x00000005060085a7 */ /* 0x000e64000800007f */
[----:B-1----:R-:W-:Y:S05]  /*8590*/  @!P0 BRA `(.L_x_190) ;  /* 0xfffffffc00f08947 */ /* 0x002fea000383ffff */
[----:B------:R-:W-:Y:S05]  /*85a0*/  BRA `(.L_x_211) ;  /* 0xfffffff800447947 */ /* 0x000fea000383ffff */
.L_x_191:
[----:B0-----:R0:W1:Y:S02]  /*85b0*/  SYNCS.PHASECHK.TRANS64.TRYWAIT P0, [R9+URZ], R4 ;  /* 0x00000004090075a7 */ /* 0x001064000800017f */
[----:B-1----:R-:W-:Y:S05]  /*85c0*/  @!P0 NANOSLEEP.SYNCS 0x989680 ;  /* 0x009896800000895d */ /* 0x002fea0003900000 */
[----:B------:R-:W1:Y:S02]  /*85d0*/  @!P0 SYNCS.PHASECHK.TRANS64 P0, [R9+URZ], R4 ;  /* 0x00000004090085a7 */ /* 0x000e64000800007f */
[----:B-1----:R-:W-:Y:S05]  /*85e0*/  @!P0 BRA `(.L_x_191) ;  /* 0xfffffffc00f08947 */ /* 0x002fea000383ffff */
[----:B------:R-:W-:Y:S05]  /*85f0*/  BRA `(.L_x_212) ;  /* 0xfffffff800547947 */ /* 0x000fea000383ffff */
.L_x_192:
[----:B-1----:R1:W2:Y:S02]  /*8600*/  SYNCS.PHASECHK.TRANS64.TRYWAIT P0, [R6+URZ], R5 ;  /* 0x00000005060075a7 */ /* 0x0022a4000800017f */
[----:B--2---:R-:W-:Y:S05]  /*8610*/  @!P0 NANOSLEEP.SYNCS 0x989680 ;  /* 0x009896800000895d */ /* 0x004fea0003900000 */
[----:B------:R-:W2:Y:S02]  /*8620*/  @!P0 SYNCS.PHASECHK.TRANS64 P0, [R6+URZ], R5 ;  /* 0x00000005060085a7 */ /* 0x000ea4000800007f */
[----:B--2---:R-:W-:Y:S05]  /*8630*/  @!P0 BRA `(.L_x_192) ;  /* 0xfffffffc00f08947 */ /* 0x004fea000383ffff */
[----:B------:R-:W-:Y:S05]  /*8640*/  BRA `(.L_x_213) ;  /* 0xfffffff8005c7947 */ /* 0x000fea000383ffff */
.L_x_214:
[----:B------:R-:W-:-:S00]  /*8650*/  BRA `(.L_x_214) ;  /* 0xfffffffc00fc7947 */ /* 0x000fc0000383ffff */
[----:B------:R-:W-:-:S00]  /*8660*/  NOP ;  /* 0x0000000000007918 */ /* 0x000fc00000000000 */
        /* <DEDUP_REMOVED lines=9> */
.L_x_215:


//--------------------- .nv.global.init           --------------------------
	.section	.nv.global.init,"aw",@progbits
.nv.global.init:
	.type		$str$22,@object
	.size		$str$22,($str$23 - $str$22)
$str$22:
        /*0000*/ 	.byte	0x6b, 0x5f, 0x74, 0x69, 0x6c, 0x65, 0x5f, 0x63, 0x6f, 0x75, 0x6e, 0x74, 0x20, 0x3e, 0x3d, 0x20
        /*0010*/ 	.byte	0x31, 0x00
	.type		$str$23,@object
	.size		$str$23,(__unnamed_1 - $str$23)
$str$23:
        /*0012*/ 	.byte	0x2f, 0x74, 0x6d, 0x70, 0x2f, 0x63, 0x75, 0x74, 0x6c, 0x61, 0x73, 0x73, 0x5f, 0x73, 0x77, 0x65
        /*0022*/ 	.byte	0x65, 0x70, 0x5f, 0x73, 0x72, 0x63, 0x2f, 0x69, 0x6e, 0x63, 0x6c, 0x75, 0x64, 0x65, 0x2f, 0x63
        /*0032*/ 	.byte	0x75, 0x74, 0x6c, 0x61, 0x73, 0x73, 0x2f, 0x67, 0x65, 0x6d, 0x6d, 0x2f, 0x63, 0x6f, 0x6c, 0x6c
        /*0042*/ 	.byte	0x65, 0x63, 0x74, 0x69, 0x76, 0x65, 0x2f, 0x73, 0x6d, 0x39, 0x30, 0x5f, 0x6d, 0x6d, 0x61, 0x5f
        /*0052*/ 	.byte	0x74, 0x6d, 0x61, 0x5f, 0x67, 0x6d, 0x6d, 0x61, 0x5f, 0x73, 0x73, 0x5f, 0x77, 0x61, 0x72, 0x70
        /*0062*/ 	.byte	0x73, 0x70, 0x65, 0x63, 0x69, 0x61, 0x6c, 0x69, 0x7a, 0x65, 0x64, 0x2e, 0x68, 0x70, 0x70, 0x00
	.type		__unnamed_1,@object
	.size		__unnamed_1,(.L_0 - __unnamed_1)
__unnamed_1:
        /*0072*/ 	.byte	0x76, 0x6f, 0x69, 0x64, 0x20, 0x63, 0x75, 0x74, 0x6c, 0x61, 0x73, 0x73, 0x3a, 0x3a, 0x67, 0x65
        /* <DEDUP_REMOVED lines=179> */
        /*0bb2*/ 	.byte	0x74, 0x65, 0x3a, 0x3a, 0x69, 0x64, 0x65, 0x6e, 0x74, 0x69, 0x74, 0x79, 0x5d, 0x00
.L_0:


//--------------------- .nv.shared._ZN7cutlass13device_kernelINS_4gemm6kernel13GemmUniversalIN4cute5tupleIJiiiiEEENS1_10collective13CollectiveMmaINS1_34MainloopSm90TmaGmmaWarpSpecializedILi14ENS5_IJNS4_1CILi1EEESB_SB_EEENS1_35KernelTmaWarpSpecializedCooperativeEEENS5_IJNSA_ILi128EEESF_NSA_ILi32EEEEEENS_6half_tENS5_IJSB_llEEESI_SJ_NS4_8TiledMMAINS4_8MMA_AtomIJNS4_4SM904GMMA26MMA_64x128x16_F32F16F16_SSILNSN_5MajorE1ELSP_1ELNSN_7ScaleInE1ELSQ_1EEEEEENS4_6LayoutINS5_IJNSA_ILi2EEESB_SB_EEENS5_IJSB_NSA_ILi0EEESW_EEEEENS5_IJNS4_10UnderscoreESZ_SZ_EEEEENS4_13SM90_TMA_LOADENS4_14ComposedLayoutINS4_7SwizzleILi3ELi4ELi3EEENS4_18smem_ptr_flag_bitsILi16EEENST_INS5_IJNSA_ILi64EEENSA_ILi8EEEEEENS5_IJSB_S18_EEEEEEEvNS4_8identityES12_S1D_vS1E_EENS_8epilogue10collective6detail29Sm90TmaWarpSpecializedAdapterINS1H_15DefaultEpilogueISI_NS5_IJlSB_lEEES1L_NS1G_6thread17LinearCombinationISI_Li1EffLNS1M_9ScaleType4KindE0ELNS_15FloatRoundStyleE2ESI_EENS1_15EpilogueDefaultEEEEEvvEEEEvNT_6ParamsE --------------------------
	.section	.nv.shared._ZN7cutlass13device_kernelINS_4gemm6kernel13GemmUniversalIN4cute5tupleIJiiiiEEENS1_10collective13CollectiveMmaINS1_34MainloopSm90TmaGmmaWarpSpecializedILi14ENS5_IJNS4_1CILi1EEESB_SB_EEENS1_35KernelTmaWarpSpecializedCooperativeEEENS5_IJNSA_ILi128EEESF_NSA_ILi32EEEEEENS_6half_tENS5_IJSB_llEEESI_SJ_NS4_8TiledMMAINS4_8MMA_AtomIJNS4_4SM904GMMA26MMA_64x128x16_F32F16F16_SSILNSN_5MajorE1ELSP_1ELNSN_7ScaleInE1ELSQ_1EEEEEENS4_6LayoutINS5_IJNSA_ILi2EEESB_SB_EEENS5_IJSB_NSA_ILi0EEESW_EEEEENS5_IJNS4_10UnderscoreESZ_SZ_EEEEENS4_13SM90_TMA_LOADENS4_14ComposedLayoutINS4_7SwizzleILi3ELi4ELi3EEENS4_18smem_ptr_flag_bitsILi16EEENST_INS5_IJNSA_ILi64EEENSA_ILi8EEEEEENS5_IJSB_S18_EEEEEEEvNS4_8identityES12_S1D_vS1E_EENS_8epilogue10collective6detail29Sm90TmaWarpSpecializedAdapterINS1H_15DefaultEpilogueISI_NS5_IJlSB_lEEES1L_NS1G_6thread17LinearCombinationISI_Li1EffLNS1M_9ScaleType4KindE0ELNS_15FloatRoundStyleE2ESI_EENS1_15EpilogueDefaultEEEEEvvEEEEvNT_6ParamsE,"aw",@nobits
	.sectionflags	@""
	.align	16
	.zero		1024


//--------------------- .nv.shared.reserved.0     --------------------------
	.section	.nv.shared.reserved.0,"aw",@nobits
	.weak		__nv_reservedSMEM_offset_0_alias
	.size		__nv_reservedSMEM_offset_0_alias, 0, 0
	.other		__nv_reservedSMEM_offset_0_alias,@"STO_CUDA_RESERVED_SHARED STV_DEFAULT"
__nv_reservedSMEM_offset_0_alias:
	.zero		0


//--------------------- .nv.global                --------------------------
	.section	.nv.global,"aw",@nobits
.nv.global:
	.type		_ZN39_INTERNAL_c608ee87_4_k_cu_eab5ecb5_29424cute1_E,@object
	.size		_ZN39_INTERNAL_c608ee87_4_k_cu_eab5ecb5_29424cute1_E,(_ZN39_INTERNAL_c608ee87_4_k_cu_eab5ecb5_29424cuda3std3__45__cpo6cbeginE - _ZN39_INTERNAL_c608ee87_4_k_cu_eab5ecb5_29424cute1_E)
_ZN39_INTERNAL_c608ee87_4_k_cu_eab5ecb5_29424cute1_E:
	.zero		1
	.type		_ZN39_INTERNAL_c608ee87_4_k_cu_eab5ecb5_29424cuda3std3__45__cpo6cbeginE,@object
	.size		_ZN39_INTERNAL_c608ee87_4_k_cu_eab5ecb5_29424cuda3std3__45__cpo6cbeginE,(_ZN39_INTERNAL_c608ee87_4_k_cu_eab5ecb5_29424cuda3std3__48in_placeE - _ZN39_INTERNAL_c608ee87_4_k_cu_eab5ecb5_29424cuda3std3__45__cpo6cbeginE)
_ZN39_INTERNAL_c608ee87_4_k_cu_eab5ecb5_29424cuda3std3__45__cpo6cbeginE:
	.zero		1
	.type		_ZN39_INTERNAL_c608ee87_4_k_cu_eab5ecb5_29424cuda3std3__48in_placeE,@object
	.size		_ZN39_INTERNAL_c608ee87_4_k_cu_eab5ecb5_29424cuda3std3__48in_placeE,(_ZN39_INTERNAL_c608ee87_4_k_cu_eab5ecb5_29424cuda3std6ranges3__45__cpo9iter_moveE - _ZN39_INTERNAL_c608ee87_4_k_cu_eab5ecb5_29424cuda3std3__48in_placeE)
_ZN39_INTERNAL_c608ee87_4_k_cu_eab5ecb5_29424cuda3std3__48in_placeE:
	.zero		1
	.type		_ZN39_INTERNAL_c608ee87_4_k_cu_eab5ecb5_29424cuda3std6ranges3__45__cpo9iter_moveE,@object
	.size		_ZN39_INTERNAL_c608ee87_4_k_cu_eab5ecb5_29424cuda3std6ranges3__45__cpo9iter_moveE,(_ZN39_INTERNAL_c608ee87_4_k_cu_eab5ecb5_29424cuda3std3__45__cpo5beginE - _ZN39_INTERNAL_c608ee87_4_k_cu_eab5ecb5_29424cuda3std6ranges3__45__cpo9iter_moveE)
_ZN39_INTERNAL_c608ee87_4_k_cu_eab5ecb5_29424cuda3std6ranges3__45__cpo9iter_moveE:
	.zero		1
	.type		_ZN39_INTERNAL_c608ee87_4_k_cu_eab5ecb5_29424cuda3std3__45__cpo5beginE,@object
	.size		_ZN39_INTERNAL_c608ee87_4_k_cu_eab5ecb5_29424cuda3std3__45__cpo5beginE,(_ZN39_INTERNAL_c608ee87_4_k_cu_eab5ecb5_29424cuda3std3__441_GLOBAL__N__c608ee87_4_k_cu_eab5ecb5_29426ignoreE - _ZN39_INTERNAL_c608ee87_4_k_cu_eab5ecb5_29424cuda3std3__45__cpo5beginE)
_ZN39_INTERNAL_c608ee87_4_k_cu_eab5ecb5_29424cuda3std3__45__cpo5beginE:
	.zero		1
	.type		_ZN39_INTERNAL_c608ee87_4_k_cu_eab5ecb5_29424cuda3std3__441_GLOBAL__N__c608ee87_4_k_cu_eab5ecb5_29426ignoreE,@object
	.size		_ZN39_INTERNAL_c608ee87_4_k_cu_eab5ecb5_29424cuda3std3__441_GLOBAL__N__c608ee87_4_k_cu_eab5ecb5_29426ignoreE,(_ZN39_INTERNAL_c608ee87_4_k_cu_eab5ecb5_29424cute7productE - _ZN39_INTERNAL_c608ee87_4_k_cu_eab5ecb5_29424cuda3std3__441_GLOBAL__N__c608ee87_4_k_cu_eab5ecb5_29426ignoreE)
_ZN39_INTERNAL_c608ee87_4_k_cu_eab5ecb5_29424cuda3std3__441_GLOBAL__N__c608ee87_4_k_cu_eab5ecb5_29426ignoreE:
	.zero		1
	.type		_ZN39_INTERNAL_c608ee87_4_k_cu_eab5ecb5_29424cute7productE,@object
	.size		_ZN39_INTERNAL_c608ee87_4_k_cu_eab5ecb5_29424cute7productE,(_ZN39_INTERNAL_c608ee87_4_k_cu_eab5ecb5_29424cuda3std3__45__cpo3endE - _ZN39_INTERNAL_c608ee87_4_k_cu_eab5ecb5_29424cute7productE)
_ZN39_INTERNAL_c608ee87_4_k_cu_eab5ecb5_29424cute7productE:
	.zero		1
	.type		_ZN39_INTERNAL_c608ee87_4_k_cu_eab5ecb5_29424cuda3std3__45__cpo3endE,@object
	.size		_ZN39_INTERNAL_c608ee87_4_k_cu_eab5ecb5_29424cuda3std3__45__cpo3endE,(_ZN39_INTERNAL_c608ee87_4_k_cu_eab5ecb5_29424cuda3std3__419piecewise_constructE - _ZN39_INTERNAL_c608ee87_4_k_cu_eab5ecb5_29424cuda3std3__45__cpo3endE)
_ZN39_INTERNAL_c608ee87_4_k_cu_eab5ecb5_29424cuda3std3__45__cpo3endE:
	.zero		1
	.type		_ZN39_INTERNAL_c608ee87_4_k_cu_eab5ecb5_29424cuda3std3__419piecewise_constructE,@object
	.size		_ZN39_INTERNAL_c608ee87_4_k_cu_eab5ecb5_29424cuda3std3__419piecewise_constructE,(_ZN39_INTERNAL_c608ee87_4_k_cu_eab5ecb5_29424cuda3std3__45__cpo4cendE - _ZN39_INTERNAL_c608ee87_4_k_cu_eab5ecb5_29424cuda3std3__419piecewise_constructE)
_ZN39_INTERNAL_c608ee87_4_k_cu_eab5ecb5_29424cuda3std3__419piecewise_constructE:
	.zero		1
	.type		_ZN39_INTERNAL_c608ee87_4_k_cu_eab5ecb5_29424cuda3std3__45__cpo4cendE,@object
	.size		_ZN39_INTERNAL_c608ee87_4_k_cu_eab5ecb5_29424cuda3std3__45__cpo4cendE,(_ZN39_INTERNAL_c608ee87_4_k_cu_eab5ecb5_29424cuda3std6ranges3__45__cpo4swapE - _ZN39_INTERNAL_c608ee87_4_k_cu_eab5ecb5_29424cuda3std3__45__cpo4cendE)
_ZN39_INTERNAL_c608ee87_4_k_cu_eab5ecb5_29424cuda3std3__45__cpo4cendE:
	.zero		1
	.type		_ZN39_INTERNAL_c608ee87_4_k_cu_eab5ecb5_29424cuda3std6ranges3__45__cpo4swapE,@object
	.size		_ZN39_INTERNAL_c608ee87_4_k_cu_eab5ecb5_29424cuda3std6ranges3__45__cpo4swapE,(.L_8 - _ZN39_INTERNAL_c608ee87_4_k_cu_eab5ecb5_29424cuda3std6ranges3__45__cpo4swapE)
_ZN39_INTERNAL_c608ee87_4_k_cu_eab5ecb5_29424cuda3std6ranges3__45__cpo4swapE:
	.zero		1
.L_8:


//--------------------- .nv.constant0._ZN7cutlass13device_kernelINS_4gemm6kernel13GemmUniversalIN4cute5tupleIJiiiiEEENS1_10collective13CollectiveMmaINS1_34MainloopSm90TmaGmmaWarpSpecializedILi14ENS5_IJNS4_1CILi1EEESB_SB_EEENS1_35KernelTmaWarpSpecializedCooperativeEEENS5_IJNSA_ILi128EEESF_NSA_ILi32EEEEEENS_6half_tENS5_IJSB_llEEESI_SJ_NS4_8TiledMMAINS4_8MMA_AtomIJNS4_4SM904GMMA26MMA_64x128x16_F32F16F16_SSILNSN_5MajorE1ELSP_1ELNSN_7ScaleInE1ELSQ_1EEEEEENS4_6LayoutINS5_IJNSA_ILi2EEESB_SB_EEENS5_IJSB_NSA_ILi0EEESW_EEEEENS5_IJNS4_10UnderscoreESZ_SZ_EEEEENS4_13SM90_TMA_LOADENS4_14ComposedLayoutINS4_7SwizzleILi3ELi4ELi3EEENS4_18smem_ptr_flag_bitsILi16EEENST_INS5_IJNSA_ILi64EEENSA_ILi8EEEEEENS5_IJSB_S18_EEEEEEEvNS4_8identityES12_S1D_vS1E_EENS_8epilogue10collective6detail29Sm90TmaWarpSpecializedAdapterINS1H_15DefaultEpilogueISI_NS5_IJlSB_lEEES1L_NS1G_6thread17LinearCombinationISI_Li1EffLNS1M_9ScaleType4KindE0ELNS_15FloatRoundStyleE2ESI_EENS1_15EpilogueDefaultEEEEEvvEEEEvNT_6ParamsE --------------------------
	.section	.nv.constant0._ZN7cutlass13device_kernelINS_4gemm6kernel13GemmUniversalIN4cute5tupleIJiiiiEEENS1_10collective13CollectiveMmaINS1_34MainloopSm90TmaGmmaWarpSpecializedILi14ENS5_IJNS4_1CILi1EEESB_SB_EEENS1_35KernelTmaWarpSpecializedCooperativeEEENS5_IJNSA_ILi128EEESF_NSA_ILi32EEEEEENS_6half_tENS5_IJSB_llEEESI_SJ_NS4_8TiledMMAINS4_8MMA_AtomIJNS4_4SM904GMMA26MMA_64x128x16_F32F16F16_SSILNSN_5MajorE1ELSP_1ELNSN_7ScaleInE1ELSQ_1EEEEEENS4_6LayoutINS5_IJNSA_ILi2EEESB_SB_EEENS5_IJSB_NSA_ILi0EEESW_EEEEENS5_IJNS4_10UnderscoreESZ_SZ_EEEEENS4_13SM90_TMA_LOADENS4_14ComposedLayoutINS4_7SwizzleILi3ELi4ELi3EEENS4_18smem_ptr_flag_bitsILi16EEENST_INS5_IJNSA_ILi64EEENSA_ILi8EEEEEENS5_IJSB_S18_EEEEEEEvNS4_8identityES12_S1D_vS1E_EENS_8epilogue10collective6detail29Sm90TmaWarpSpecializedAdapterINS1H_15DefaultEpilogueISI_NS5_IJlSB_lEEES1L_NS1G_6thread17LinearCombinationISI_Li1EffLNS1M_9ScaleType4KindE0ELNS_15FloatRoundStyleE2ESI_EENS1_15EpilogueDefaultEEEEEvvEEEEvNT_6ParamsE,"a",@progbits
	.sectionflags	@""
	.align	4
.nv.constant0._ZN7cutlass13device_kernelINS_4gemm6kernel13GemmUniversalIN4cute5tupleIJiiiiEEENS1_10collective13CollectiveMmaINS1_34MainloopSm90TmaGmmaWarpSpecializedILi14ENS5_IJNS4_1CILi1EEESB_SB_EEENS1_35KernelTmaWarpSpecializedCooperativeEEENS5_IJNSA_ILi128EEESF_NSA_ILi32EEEEEENS_6half_tENS5_IJSB_llEEESI_SJ_NS4_8TiledMMAINS4_8MMA_AtomIJNS4_4SM904GMMA26MMA_64x128x16_F32F16F16_SSILNSN_5MajorE1ELSP_1ELNSN_7ScaleInE1ELSQ_1EEEEEENS4_6LayoutINS5_IJNSA_ILi2EEESB_SB_EEENS5_IJSB_NSA_ILi0EEESW_EEEEENS5_IJNS4_10UnderscoreESZ_SZ_EEEEENS4_13SM90_TMA_LOADENS4_14ComposedLayoutINS4_7SwizzleILi3ELi4ELi3EEENS4_18smem_ptr_flag_bitsILi16EEENST_INS5_IJNSA_ILi64EEENSA_ILi8EEEEEENS5_IJSB_S18_EEEEEEEvNS4_8identityES12_S1D_vS1E_EENS_8epilogue10collective6detail29Sm90TmaWarpSpecializedAdapterINS1H_15DefaultEpilogueISI_NS5_IJlSB_lEEES1L_NS1G_6thread17LinearCombinationISI_Li1EffLNS1M_9ScaleType4KindE0ELNS_15FloatRoundStyleE2ESI_EENS1_15EpilogueDefaultEEEEEvvEEEEvNT_6ParamsE:
	.zero		1664


//--------------------- SYMBOLS --------------------------

	.type		.nv.reservedSmem.offset0,@object
	.size		.nv.reservedSmem.offset0,0x4
	.type		__assertfail,@function
